//
// Generated by NVIDIA NVVM Compiler
//
// Compiler Build ID: CL-36424714
// Cuda compilation tools, release 13.0, V13.0.88
// Based on NVVM 20.0.0
//

.version 9.0
.target sm_100
.address_size 64

	// .globl	_Z31simple_channel_attention_kernelPKfPfiiii

.visible .entry _Z31simple_channel_attention_kernelPKfPfiiii(
	.param .u64 .ptr .align 1 _Z31simple_channel_attention_kernelPKfPfiiii_param_0,
	.param .u64 .ptr .align 1 _Z31simple_channel_attention_kernelPKfPfiiii_param_1,
	.param .u32 _Z31simple_channel_attention_kernelPKfPfiiii_param_2,
	.param .u32 _Z31simple_channel_attention_kernelPKfPfiiii_param_3,
	.param .u32 _Z31simple_channel_attention_kernelPKfPfiiii_param_4,
	.param .u32 _Z31simple_channel_attention_kernelPKfPfiiii_param_5
)
{
	.reg .pred 	%p<11>;
	.reg .b32 	%r<45>;
	.reg .b32 	%f<99>;
	.reg .b64 	%rd<16>;

	ld.param.u64 	%rd4, [_Z31simple_channel_attention_kernelPKfPfiiii_param_0];
	ld.param.u64 	%rd3, [_Z31simple_channel_attention_kernelPKfPfiiii_param_1];
	ld.param.u32 	%r26, [_Z31simple_channel_attention_kernelPKfPfiiii_param_2];
	ld.param.u32 	%r27, [_Z31simple_channel_attention_kernelPKfPfiiii_param_3];
	ld.param.u32 	%r24, [_Z31simple_channel_attention_kernelPKfPfiiii_param_4];
	ld.param.u32 	%r25, [_Z31simple_channel_attention_kernelPKfPfiiii_param_5];
	cvta.to.global.u64 	%rd1, %rd4;
	mov.u32 	%r28, %ctaid.x;
	mov.u32 	%r29, %ntid.x;
	mov.u32 	%r30, %tid.x;
	mad.lo.s32 	%r1, %r28, %r29, %r30;
	mul.lo.s32 	%r31, %r27, %r26;
	setp.ge.s32 	%p1, %r1, %r31;
	@%p1 bra 	$L__BB0_15;
	mul.lo.s32 	%r32, %r24, %r1;
	mul.lo.s32 	%r2, %r32, %r25;
	mul.lo.s32 	%r3, %r25, %r24;
	setp.lt.s32 	%p2, %r3, 1;
	mov.f32 	%f98, 0f00000000;
	@%p2 bra 	$L__BB0_14;
	and.b32  	%r4, %r3, 15;
	setp.lt.u32 	%p3, %r3, 16;
	mov.f32 	%f98, 0f00000000;
	mov.b32 	%r41, 0;
	@%p3 bra 	$L__BB0_5;
	and.b32  	%r41, %r3, 2147483632;
	neg.s32 	%r39, %r41;
	add.s64 	%rd2, %rd1, 32;
	mov.f32 	%f98, 0f00000000;
	mov.u32 	%r38, %r2;
$L__BB0_4:
	.pragma "nounroll";
	mul.wide.s32 	%rd5, %r38, 4;
	add.s64 	%rd6, %rd2, %rd5;
	ld.global.f32 	%f18, [%rd6+-32];
	add.f32 	%f19, %f98, %f18;
	ld.global.f32 	%f20, [%rd6+-28];
	add.f32 	%f21, %f19, %f20;
	ld.global.f32 	%f22, [%rd6+-24];
	add.f32 	%f23, %f21, %f22;
	ld.global.f32 	%f24, [%rd6+-20];
	add.f32 	%f25, %f23, %f24;
	ld.global.f32 	%f26, [%rd6+-16];
	add.f32 	%f27, %f25, %f26;
	ld.global.f32 	%f28, [%rd6+-12];
	add.f32 	%f29, %f27, %f28;
	ld.global.f32 	%f30, [%rd6+-8];
	add.f32 	%f31, %f29, %f30;
	ld.global.f32 	%f32, [%rd6+-4];
	add.f32 	%f33, %f31, %f32;
	ld.global.f32 	%f34, [%rd6];
	add.f32 	%f35, %f33, %f34;
	ld.global.f32 	%f36, [%rd6+4];
	add.f32 	%f37, %f35, %f36;
	ld.global.f32 	%f38, [%rd6+8];
	add.f32 	%f39, %f37, %f38;
	ld.global.f32 	%f40, [%rd6+12];
	add.f32 	%f41, %f39, %f40;
	ld.global.f32 	%f42, [%rd6+16];
	add.f32 	%f43, %f41, %f42;
	ld.global.f32 	%f44, [%rd6+20];
	add.f32 	%f45, %f43, %f44;
	ld.global.f32 	%f46, [%rd6+24];
	add.f32 	%f47, %f45, %f46;
	ld.global.f32 	%f48, [%rd6+28];
	add.f32 	%f98, %f47, %f48;
	add.s32 	%r39, %r39, 16;
	add.s32 	%r38, %r38, 16;
	setp.ne.s32 	%p4, %r39, 0;
	@%p4 bra 	$L__BB0_4;
$L__BB0_5:
	setp.eq.s32 	%p5, %r4, 0;
	@%p5 bra 	$L__BB0_14;
	and.b32  	%r12, %r3, 7;
	setp.lt.u32 	%p6, %r4, 8;
	@%p6 bra 	$L__BB0_8;
	add.s32 	%r34, %r41, %r2;
	mul.wide.s32 	%rd7, %r34, 4;
	add.s64 	%rd8, %rd1, %rd7;
	ld.global.f32 	%f50, [%rd8];
	add.f32 	%f51, %f98, %f50;
	ld.global.f32 	%f52, [%rd8+4];
	add.f32 	%f53, %f51, %f52;
	ld.global.f32 	%f54, [%rd8+8];
	add.f32 	%f55, %f53, %f54;
	ld.global.f32 	%f56, [%rd8+12];
	add.f32 	%f57, %f55, %f56;
	ld.global.f32 	%f58, [%rd8+16];
	add.f32 	%f59, %f57, %f58;
	ld.global.f32 	%f60, [%rd8+20];
	add.f32 	%f61, %f59, %f60;
	ld.global.f32 	%f62, [%rd8+24];
	add.f32 	%f63, %f61, %f62;
	ld.global.f32 	%f64, [%rd8+28];
	add.f32 	%f98, %f63, %f64;
	add.s32 	%r41, %r41, 8;
$L__BB0_8:
	setp.eq.s32 	%p7, %r12, 0;
	@%p7 bra 	$L__BB0_14;
	and.b32  	%r15, %r3, 3;
	setp.lt.u32 	%p8, %r12, 4;
	@%p8 bra 	$L__BB0_11;
	add.s32 	%r35, %r41, %r2;
	mul.wide.s32 	%rd9, %r35, 4;
	add.s64 	%rd10, %rd1, %rd9;
	ld.global.f32 	%f66, [%rd10];
	add.f32 	%f67, %f98, %f66;
	ld.global.f32 	%f68, [%rd10+4];
	add.f32 	%f69, %f67, %f68;
	ld.global.f32 	%f70, [%rd10+8];
	add.f32 	%f71, %f69, %f70;
	ld.global.f32 	%f72, [%rd10+12];
	add.f32 	%f98, %f71, %f72;
	add.s32 	%r41, %r41, 4;
$L__BB0_11:
	setp.eq.s32 	%p9, %r15, 0;
	@%p9 bra 	$L__BB0_14;
	add.s32 	%r44, %r41, %r2;
	neg.s32 	%r43, %r15;
$L__BB0_13:
	.pragma "nounroll";
	mul.wide.s32 	%rd11, %r44, 4;
	add.s64 	%rd12, %rd1, %rd11;
	ld.global.f32 	%f73, [%rd12];
	add.f32 	%f98, %f98, %f73;
	add.s32 	%r44, %r44, 1;
	add.s32 	%r43, %r43, 1;
	setp.ne.s32 	%p10, %r43, 0;
	@%p10 bra 	$L__BB0_13;
$L__BB0_14:
	cvt.rn.f32.s32 	%f74, %r3;
	neg.f32 	%f75, %f98;
	div.rn.f32 	%f76, %f75, %f74;
	fma.rn.f32 	%f77, %f76, 0f3BBB989D, 0f3F000000;
	cvt.sat.f32.f32 	%f78, %f77;
	mov.f32 	%f79, 0f4B400001;
	mov.f32 	%f80, 0f437C0000;
	fma.rm.f32 	%f81, %f78, %f80, %f79;
	add.f32 	%f82, %f81, 0fCB40007F;
	neg.f32 	%f83, %f82;
	fma.rn.f32 	%f84, %f76, 0f3FB8AA3B, %f83;
	fma.rn.f32 	%f85, %f76, 0f32A57060, %f84;
	mov.b32 	%r36, %f81;
	shl.b32 	%r37, %r36, 23;
	mov.b32 	%f86, %r37;
	ex2.approx.ftz.f32 	%f87, %f85;
	fma.rn.f32 	%f88, %f87, %f86, 0f3F800000;
	rcp.rn.f32 	%f89, %f88;
	cvta.to.global.u64 	%rd13, %rd3;
	mul.wide.s32 	%rd14, %r1, 4;
	add.s64 	%rd15, %rd13, %rd14;
	st.global.f32 	[%rd15], %f89;
$L__BB0_15:
	ret;

}
	// .globl	_Z22apply_attention_kernelPKfS0_Pfiiii
.visible .entry _Z22apply_attention_kernelPKfS0_Pfiiii(
	.param .u64 .ptr .align 1 _Z22apply_attention_kernelPKfS0_Pfiiii_param_0,
	.param .u64 .ptr .align 1 _Z22apply_attention_kernelPKfS0_Pfiiii_param_1,
	.param .u64 .ptr .align 1 _Z22apply_attention_kernelPKfS0_Pfiiii_param_2,
	.param .u32 _Z22apply_attention_kernelPKfS0_Pfiiii_param_3,
	.param .u32 _Z22apply_attention_kernelPKfS0_Pfiiii_param_4,
	.param .u32 _Z22apply_attention_kernelPKfS0_Pfiiii_param_5,
	.param .u32 _Z22apply_attention_kernelPKfS0_Pfiiii_param_6
)
{
	.reg .pred 	%p<2>;
	.reg .b32 	%r<18>;
	.reg .b32 	%f<4>;
	.reg .b64 	%rd<12>;

	ld.param.u64 	%rd1, [_Z22apply_attention_kernelPKfS0_Pfiiii_param_0];
	ld.param.u64 	%rd2, [_Z22apply_attention_kernelPKfS0_Pfiiii_param_1];
	ld.param.u64 	%rd3, [_Z22apply_attention_kernelPKfS0_Pfiiii_param_2];
	ld.param.u32 	%r5, [_Z22apply_attention_kernelPKfS0_Pfiiii_param_3];
	ld.param.u32 	%r2, [_Z22apply_attention_kernelPKfS0_Pfiiii_param_4];
	ld.param.u32 	%r3, [_Z22apply_attention_kernelPKfS0_Pfiiii_param_5];
	ld.param.u32 	%r4, [_Z22apply_attention_kernelPKfS0_Pfiiii_param_6];
	mov.u32 	%r6, %ctaid.x;
	mov.u32 	%r7, %ntid.x;
	mov.u32 	%r8, %tid.x;
	mad.lo.s32 	%r1, %r6, %r7, %r8;
	mul.lo.s32 	%r9, %r2, %r5;
	mul.lo.s32 	%r10, %r9, %r3;
	mul.lo.s32 	%r11, %r10, %r4;
	setp.ge.s32 	%p1, %r1, %r11;
	@%p1 bra 	$L__BB1_2;
	cvta.to.global.u64 	%rd4, %rd2;
	cvta.to.global.u64 	%rd5, %rd1;
	cvta.to.global.u64 	%rd6, %rd3;
	mul.lo.s32 	%r12, %r4, %r3;
	div.s32 	%r13, %r1, %r12;
	rem.s32 	%r14, %r13, %r2;
	mul.lo.s32 	%r15, %r12, %r2;
	div.s32 	%r16, %r1, %r15;
	mad.lo.s32 	%r17, %r16, %r2, %r14;
	mul.wide.s32 	%rd7, %r17, 4;
	add.s64 	%rd8, %rd4, %rd7;
	ld.global.f32 	%f1, [%rd8];
	mul.wide.s32 	%rd9, %r1, 4;
	add.s64 	%rd10, %rd5, %rd9;
	ld.global.f32 	%f2, [%rd10];
	mul.f32 	%f3, %f1, %f2;
	add.s64 	%rd11, %rd6, %rd9;
	st.global.f32 	[%rd11], %f3;
$L__BB1_2:
	ret;

}
	// .globl	_Z14conv3x3_kernelPKfPfiiii
.visible .entry _Z14conv3x3_kernelPKfPfiiii(
	.param .u64 .ptr .align 1 _Z14conv3x3_kernelPKfPfiiii_param_0,
	.param .u64 .ptr .align 1 _Z14conv3x3_kernelPKfPfiiii_param_1,
	.param .u32 _Z14conv3x3_kernelPKfPfiiii_param_2,
	.param .u32 _Z14conv3x3_kernelPKfPfiiii_param_3,
	.param .u32 _Z14conv3x3_kernelPKfPfiiii_param_4,
	.param .u32 _Z14conv3x3_kernelPKfPfiiii_param_5
)
{
	.reg .pred 	%p<2>;
	.reg .b32 	%r<12>;
	.reg .b32 	%f<2>;
	.reg .b64 	%rd<8>;

	ld.param.u64 	%rd1, [_Z14conv3x3_kernelPKfPfiiii_param_0];
	ld.param.u64 	%rd2, [_Z14conv3x3_kernelPKfPfiiii_param_1];
	ld.param.u32 	%r2, [_Z14conv3x3_kernelPKfPfiiii_param_2];
	ld.param.u32 	%r3, [_Z14conv3x3_kernelPKfPfiiii_param_3];
	ld.param.u32 	%r4, [_Z14conv3x3_kernelPKfPfiiii_param_4];
	ld.param.u32 	%r5, [_Z14conv3x3_kernelPKfPfiiii_param_5];
	mov.u32 	%r6, %ctaid.x;
	mov.u32 	%r7, %ntid.x;
	mov.u32 	%r8, %tid.x;
	mad.lo.s32 	%r1, %r6, %r7, %r8;
	mul.lo.s32 	%r9, %r3, %r2;
	mul.lo.s32 	%r10, %r9, %r4;
	mul.lo.s32 	%r11, %r10, %r5;
	setp.ge.s32 	%p1, %r1, %r11;
	@%p1 bra 	$L__BB2_2;
	cvta.to.global.u64 	%rd3, %rd1;
	cvta.to.global.u64 	%rd4, %rd2;
	mul.wide.s32 	%rd5, %r1, 4;
	add.s64 	%rd6, %rd3, %rd5;
	ld.global.f32 	%f1, [%rd6];
	add.s64 	%rd7, %rd4, %rd5;
	st.global.f32 	[%rd7], %f1;
$L__BB2_2:
	ret;

}
	// .globl	_Z18relu_kernel_simplePfi
.visible .entry _Z18relu_kernel_simplePfi(
	.param .u64 .ptr .align 1 _Z18relu_kernel_simplePfi_param_0,
	.param .u32 _Z18relu_kernel_simplePfi_param_1
)
{
	.reg .pred 	%p<2>;
	.reg .b32 	%r<6>;
	.reg .b32 	%f<3>;
	.reg .b64 	%rd<5>;

	ld.param.u64 	%rd1, [_Z18relu_kernel_simplePfi_param_0];
	ld.param.u32 	%r2, [_Z18relu_kernel_simplePfi_param_1];
	mov.u32 	%r3, %ctaid.x;
	mov.u32 	%r4, %ntid.x;
	mov.u32 	%r5, %tid.x;
	mad.lo.s32 	%r1, %r3, %r4, %r5;
	setp.ge.s32 	%p1, %r1, %r2;
	@%p1 bra 	$L__BB3_2;
	cvta.to.global.u64 	%rd2, %rd1;
	mul.wide.s32 	%rd3, %r1, 4;
	add.s64 	%rd4, %rd2, %rd3;
	ld.global.f32 	%f1, [%rd4];
	max.f32 	%f2, %f1, 0f00000000;
	st.global.f32 	[%rd4], %f2;
$L__BB3_2:
	ret;

}
	// .globl	_Z19residual_add_kernelPKfS0_Pfi
.visible .entry _Z19residual_add_kernelPKfS0_Pfi(
	.param .u64 .ptr .align 1 _Z19residual_add_kernelPKfS0_Pfi_param_0,
	.param .u64 .ptr .align 1 _Z19residual_add_kernelPKfS0_Pfi_param_1,
	.param .u64 .ptr .align 1 _Z19residual_add_kernelPKfS0_Pfi_param_2,
	.param .u32 _Z19residual_add_kernelPKfS0_Pfi_param_3
)
{
	.reg .pred 	%p<2>;
	.reg .b32 	%r<6>;
	.reg .b32 	%f<4>;
	.reg .b64 	%rd<11>;

	ld.param.u64 	%rd1, [_Z19residual_add_kernelPKfS0_Pfi_param_0];
	ld.param.u64 	%rd2, [_Z19residual_add_kernelPKfS0_Pfi_param_1];
	ld.param.u64 	%rd3, [_Z19residual_add_kernelPKfS0_Pfi_param_2];
	ld.param.u32 	%r2, [_Z19residual_add_kernelPKfS0_Pfi_param_3];
	mov.u32 	%r3, %ctaid.x;
	mov.u32 	%r4, %ntid.x;
	mov.u32 	%r5, %tid.x;
	mad.lo.s32 	%r1, %r3, %r4, %r5;
	setp.ge.s32 	%p1, %r1, %r2;
	@%p1 bra 	$L__BB4_2;
	cvta.to.global.u64 	%rd4, %rd1;
	cvta.to.global.u64 	%rd5, %rd2;
	cvta.to.global.u64 	%rd6, %rd3;
	mul.wide.s32 	%rd7, %r1, 4;
	add.s64 	%rd8, %rd4, %rd7;
	ld.global.f32 	%f1, [%rd8];
	add.s64 	%rd9, %rd5, %rd7;
	ld.global.f32 	%f2, [%rd9];
	add.f32 	%f3, %f1, %f2;
	add.s64 	%rd10, %rd6, %rd7;
	st.global.f32 	[%rd10], %f3;
$L__BB4_2:
	ret;

}


// ===== COMPILED SASS (sm_100) =====

	.target	sm_100

	.elftype	@"ET_EXEC"


//--------------------- .note.nv.tkinfo           --------------------------
	.section	.note.nv.tkinfo,"",@"SHT_NOTE"
	.sectionflags	@"SHF_NOTE_NV_TKINFO"
	.tkinfo
        /*0018*/ 	.word	0x00000002
        /*0030*/ 	.string	""
        /*0030*/ 	.string	"ptxas"
        /*0030*/ 	.string	"Cuda compilation tools, release 13.0, V13.0.88"
        /*0030*/ 	.string	"Build cuda_13.0.r13.0/compiler.36424714_0"
        /*0030*/ 	.string	"-arch sm_100 -m 64 "



//--------------------- .note.nv.cuinfo           --------------------------
	.section	.note.nv.cuinfo,"",@"SHT_NOTE"
	.sectionflags	@"SHF_NOTE_NV_CUINFO"
        /*0018*/ 	.short	0x0002
        /*001a*/ 	.short	0x0064
        /*001c*/ 	.short	0x0082
	.zero		2


//--------------------- .nv.info                  --------------------------
	.section	.nv.info,"",@"SHT_CUDA_INFO"
	.align	4


	//----- nvinfo : EIATTR_REGCOUNT
	.align		4
        /*0000*/ 	.byte	0x04, 0x2f
        /*0002*/ 	.short	(.L_1 - .L_0)
	.align		4
.L_0:
        /*0004*/ 	.word	index@(_Z31simple_channel_attention_kernelPKfPfiiii)
        /*0008*/ 	.word	0x0000001f


	//----- nvinfo : EIATTR_FRAME_SIZE
	.align		4
.L_1:
        /*000c*/ 	.byte	0x04, 0x11
        /*000e*/ 	.short	(.L_3 - .L_2)
	.align		4
.L_2:
        /*0010*/ 	.word	index@($__internal_1_$__cuda_sm3x_div_rn_noftz_f32_slowpath)
        /*0014*/ 	.word	0x00000000


	//----- nvinfo : EIATTR_FRAME_SIZE
	.align		4
.L_3:
        /*0018*/ 	.byte	0x04, 0x11
        /*001a*/ 	.short	(.L_5 - .L_4)
	.align		4
.L_4:
        /*001c*/ 	.word	index@($__internal_0_$__cuda_sm20_rcp_rn_f32_slowpath)
        /*0020*/ 	.word	0x00000000


	//----- nvinfo : EIATTR_FRAME_SIZE
	.align		4
.L_5:
        /*0024*/ 	.byte	0x04, 0x11
        /*0026*/ 	.short	(.L_7 - .L_6)
	.align		4
.L_6:
        /*0028*/ 	.word	index@(_Z31simple_channel_attention_kernelPKfPfiiii)
        /*002c*/ 	.word	0x00000000


	//----- nvinfo : EIATTR_REGCOUNT
	.align		4
.L_7:
        /*0030*/ 	.byte	0x04, 0x2f
        /*0032*/ 	.short	(.L_9 - .L_8)
	.align		4
.L_8:
        /*0034*/ 	.word	index@(_Z22apply_attention_kernelPKfS0_Pfiiii)
        /*0038*/ 	.word	0x00000012


	//----- nvinfo : EIATTR_FRAME_SIZE
	.align		4
.L_9:
        /*003c*/ 	.byte	0x04, 0x11
        /*003e*/ 	.short	(.L_11 - .L_10)
	.align		4
.L_10:
        /*0040*/ 	.word	index@(_Z22apply_attention_kernelPKfS0_Pfiiii)
        /*0044*/ 	.word	0x00000000


	//----- nvinfo : EIATTR_REGCOUNT
	.align		4
.L_11:
        /*0048*/ 	.byte	0x04, 0x2f
        /*004a*/ 	.short	(.L_13 - .L_12)
	.align		4
.L_12:
        /*004c*/ 	.word	index@(_Z14conv3x3_kernelPKfPfiiii)
        /*0050*/ 	.word	0x0000000a


	//----- nvinfo : EIATTR_FRAME_SIZE
	.align		4
.L_13:
        /*0054*/ 	.byte	0x04, 0x11
        /*0056*/ 	.short	(.L_15 - .L_14)
	.align		4
.L_14:
        /*0058*/ 	.word	index@(_Z14conv3x3_kernelPKfPfiiii)
        /*005c*/ 	.word	0x00000000


	//----- nvinfo : EIATTR_REGCOUNT
	.align		4
.L_15:
        /*0060*/ 	.byte	0x04, 0x2f
        /*0062*/ 	.short	(.L_17 - .L_16)
	.align		4
.L_16:
        /*0064*/ 	.word	index@(_Z18relu_kernel_simplePfi)
        /*0068*/ 	.word	0x00000008


	//----- nvinfo : EIATTR_FRAME_SIZE
	.align		4
.L_17:
        /*006c*/ 	.byte	0x04, 0x11
        /*006e*/ 	.short	(.L_19 - .L_18)
	.align		4
.L_18:
        /*0070*/ 	.word	index@(_Z18relu_kernel_simplePfi)
        /*0074*/ 	.word	0x00000000


	//----- nvinfo : EIATTR_REGCOUNT
	.align		4
.L_19:
        /*0078*/ 	.byte	0x04, 0x2f
        /*007a*/ 	.short	(.L_21 - .L_20)
	.align		4
.L_20:
        /*007c*/ 	.word	index@(_Z19residual_add_kernelPKfS0_Pfi)
        /*0080*/ 	.word	0x0000000c


	//----- nvinfo : EIATTR_FRAME_SIZE
	.align		4
.L_21:
        /*0084*/ 	.byte	0x04, 0x11
        /*0086*/ 	.short	(.L_23 - .L_22)
	.align		4
.L_22:
        /*0088*/ 	.word	index@(_Z19residual_add_kernelPKfS0_Pfi)
        /*008c*/ 	.word	0x00000000


	//----- nvinfo : EIATTR_MIN_STACK_SIZE
	.align		4
.L_23:
        /*0090*/ 	.byte	0x04, 0x12
        /*0092*/ 	.short	(.L_25 - .L_24)
	.align		4
.L_24:
        /*0094*/ 	.word	index@(_Z19residual_add_kernelPKfS0_Pfi)
        /*0098*/ 	.word	0x00000000


	//----- nvinfo : EIATTR_MIN_STACK_SIZE
	.align		4
.L_25:
        /*009c*/ 	.byte	0x04, 0x12
        /*009e*/ 	.short	(.L_27 - .L_26)
	.align		4
.L_26:
        /*00a0*/ 	.word	index@(_Z18relu_kernel_simplePfi)
        /*00a4*/ 	.word	0x00000000


	//----- nvinfo : EIATTR_MIN_STACK_SIZE
	.align		4
.L_27:
        /*00a8*/ 	.byte	0x04, 0x12
        /*00aa*/ 	.short	(.L_29 - .L_28)
	.align		4
.L_28:
        /*00ac*/ 	.word	index@(_Z14conv3x3_kernelPKfPfiiii)
        /*00b0*/ 	.word	0x00000000


	//----- nvinfo : EIATTR_MIN_STACK_SIZE
	.align		4
.L_29:
        /*00b4*/ 	.byte	0x04, 0x12
        /*00b6*/ 	.short	(.L_31 - .L_30)
	.align		4
.L_30:
        /*00b8*/ 	.word	index@(_Z22apply_attention_kernelPKfS0_Pfiiii)
        /*00bc*/ 	.word	0x00000000


	//----- nvinfo : EIATTR_MIN_STACK_SIZE
	.align		4
.L_31:
        /*00c0*/ 	.byte	0x04, 0x12
        /*00c2*/ 	.short	(.L_33 - .L_32)
	.align		4
.L_32:
        /*00c4*/ 	.word	index@(_Z31simple_channel_attention_kernelPKfPfiiii)
        /*00c8*/ 	.word	0x00000000
.L_33:


//--------------------- .nv.compat                --------------------------
	.section	.nv.compat,"",@"SHT_CUDA_COMPAT_INFO"
	.align	4
        /*0000*/ 	.byte	0x02, 0x09, 0x00, 0x00, 0x02, 0x02, 0x01, 0x00, 0x02, 0x05, 0x05, 0x00, 0x03, 0x07, 0x01, 0x01
        /*0010*/ 	.byte	0x02, 0x03, 0x00, 0x00, 0x02, 0x06, 0x01, 0x00, 0x04, 0x0b, 0x08, 0x00, 0x01, 0x00, 0x00, 0x00
        /*0020*/ 	.byte	0x00, 0x00, 0x00, 0x00


//--------------------- .nv.info._Z19residual_add_kernelPKfS0_Pfi --------------------------
	.section	.nv.info._Z19residual_add_kernelPKfS0_Pfi,"",@"SHT_CUDA_INFO"
	.sectionflags	@""
	.align	4


	//----- nvinfo : EIATTR_CUDA_API_VERSION
	.align		4
        /*0000*/ 	.byte	0x04, 0x37
        /*0002*/ 	.short	(.L_35 - .L_34)
.L_34:
        /*0004*/ 	.word	0x00000082


	//----- nvinfo : EIATTR_KPARAM_INFO
	.align		4
.L_35:
        /*0008*/ 	.byte	0x04, 0x17
        /*000a*/ 	.short	(.L_37 - .L_36)
.L_36:
        /*000c*/ 	.word	0x00000000
        /*0010*/ 	.short	0x0003
        /*0012*/ 	.short	0x0018
        /*0014*/ 	.byte	0x00, 0xf0, 0x11, 0x00


	//----- nvinfo : EIATTR_KPARAM_INFO
	.align		4
.L_37:
        /*0018*/ 	.byte	0x04, 0x17
        /*001a*/ 	.short	(.L_39 - .L_38)
.L_38:
        /*001c*/ 	.word	0x00000000
        /*0020*/ 	.short	0x0002
        /*0022*/ 	.short	0x0010
        /*0024*/ 	.byte	0x00, 0xf5, 0x21, 0x00


	//----- nvinfo : EIATTR_KPARAM_INFO
	.align		4
.L_39:
        /*0028*/ 	.byte	0x04, 0x17
        /*002a*/ 	.short	(.L_41 - .L_40)
.L_40:
        /*002c*/ 	.word	0x00000000
        /*0030*/ 	.short	0x0001
        /*0032*/ 	.short	0x0008
        /*0034*/ 	.byte	0x00, 0xf5, 0x21, 0x00


	//----- nvinfo : EIATTR_KPARAM_INFO
	.align		4
.L_41:
        /*0038*/ 	.byte	0x04, 0x17
        /*003a*/ 	.short	(.L_43 - .L_42)
.L_42:
        /*003c*/ 	.word	0x00000000
        /*0040*/ 	.short	0x0000
        /*0042*/ 	.short	0x0000
        /*0044*/ 	.byte	0x00, 0xf5, 0x21, 0x00


	//----- nvinfo : EIATTR_SPARSE_MMA_MASK
	.align		4
.L_43:
        /*0048*/ 	.byte	0x03, 0x50
        /*004a*/ 	.short	0x0000


	//----- nvinfo : EIATTR_MAXREG_COUNT
	.align		4
        /*004c*/ 	.byte	0x03, 0x1b
        /*004e*/ 	.short	0x00ff


	//----- nvinfo : EIATTR_MERCURY_ISA_VERSION
	.align		4
        /*0050*/ 	.byte	0x03, 0x5f
        /*0052*/ 	.short	0x0101


	//----- nvinfo : EIATTR_VRC_CTA_INIT_COUNT
	.align		4
        /*0054*/ 	.byte	0x02, 0x4a
	.zero		1
	.zero		1


	//----- nvinfo : EIATTR_EXIT_INSTR_OFFSETS
	.align		4
        /*0058*/ 	.byte	0x04, 0x1c
        /*005a*/ 	.short	(.L_45 - .L_44)


	//   ....[0]....
.L_44:
        /*005c*/ 	.word	0x00000070


	//   ....[1]....
        /*0060*/ 	.word	0x00000130


	//----- nvinfo : EIATTR_CBANK_PARAM_SIZE
	.align		4
.L_45:
        /*0064*/ 	.byte	0x03, 0x19
        /*0066*/ 	.short	0x001c


	//----- nvinfo : EIATTR_PARAM_CBANK
	.align		4
        /*0068*/ 	.byte	0x04, 0x0a
        /*006a*/ 	.short	(.L_47 - .L_46)
	.align		4
.L_46:
        /*006c*/ 	.word	index@(.nv.constant0._Z19residual_add_kernelPKfS0_Pfi)
        /*0070*/ 	.short	0x0380
        /*0072*/ 	.short	0x001c


	//----- nvinfo : EIATTR_SW_WAR
	.align		4
.L_47:
        /*0074*/ 	.byte	0x04, 0x36
        /*0076*/ 	.short	(.L_49 - .L_48)
.L_48:
        /*0078*/ 	.word	0x00000008
.L_49:


//--------------------- .nv.info._Z18relu_kernel_simplePfi --------------------------
	.section	.nv.info._Z18relu_kernel_simplePfi,"",@"SHT_CUDA_INFO"
	.sectionflags	@""
	.align	4


	//----- nvinfo : EIATTR_CUDA_API_VERSION
	.align		4
        /*0000*/ 	.byte	0x04, 0x37
        /*0002*/ 	.short	(.L_51 - .L_50)
.L_50:
        /*0004*/ 	.word	0x00000082


	//----- nvinfo : EIATTR_KPARAM_INFO
	.align		4
.L_51:
        /*0008*/ 	.byte	0x04, 0x17
        /*000a*/ 	.short	(.L_53 - .L_52)
.L_52:
        /*000c*/ 	.word	0x00000000
        /*0010*/ 	.short	0x0001
        /*0012*/ 	.short	0x0008
        /*0014*/ 	.byte	0x00, 0xf0, 0x11, 0x00


	//----- nvinfo : EIATTR_KPARAM_INFO
	.align		4
.L_53:
        /*0018*/ 	.byte	0x04, 0x17
        /*001a*/ 	.short	(.L_55 - .L_54)
.L_54:
        /*001c*/ 	.word	0x00000000
        /*0020*/ 	.short	0x0000
        /*0022*/ 	.short	0x0000
        /*0024*/ 	.byte	0x00, 0xf5, 0x21, 0x00


	//----- nvinfo : EIATTR_SPARSE_MMA_MASK
	.align		4
.L_55:
        /*0028*/ 	.byte	0x03, 0x50
        /*002a*/ 	.short	0x0000


	//----- nvinfo : EIATTR_MAXREG_COUNT
	.align		4
        /*002c*/ 	.byte	0x03, 0x1b
        /*002e*/ 	.short	0x00ff


	//----- nvinfo : EIATTR_MERCURY_ISA_VERSION
	.align		4
        /*0030*/ 	.byte	0x03, 0x5f
        /*0032*/ 	.short	0x0101


	//----- nvinfo : EIATTR_VRC_CTA_INIT_COUNT
	.align		4
        /*0034*/ 	.byte	0x02, 0x4a
	.zero		1
	.zero		1


	//----- nvinfo : EIATTR_EXIT_INSTR_OFFSETS
	.align		4
        /*0038*/ 	.byte	0x04, 0x1c
        /*003a*/ 	.short	(.L_57 - .L_56)


	//   ....[0]....
.L_56:
        /*003c*/ 	.word	0x00000070


	//   ....[1]....
        /*0040*/ 	.word	0x000000e0


	//----- nvinfo : EIATTR_CBANK_PARAM_SIZE
	.align		4
.L_57:
        /*0044*/ 	.byte	0x03, 0x19
        /*0046*/ 	.short	0x000c


	//----- nvinfo : EIATTR_PARAM_CBANK
	.align		4
        /*0048*/ 	.byte	0x04, 0x0a
        /*004a*/ 	.short	(.L_59 - .L_58)
	.align		4
.L_58:
        /*004c*/ 	.word	index@(.nv.constant0._Z18relu_kernel_simplePfi)
        /*0050*/ 	.short	0x0380
        /*0052*/ 	.short	0x000c


	//----- nvinfo : EIATTR_SW_WAR
	.align		4
.L_59:
        /*0054*/ 	.byte	0x04, 0x36
        /*0056*/ 	.short	(.L_61 - .L_60)
.L_60:
        /*0058*/ 	.word	0x00000008
.L_61:


//--------------------- .nv.info._Z14conv3x3_kernelPKfPfiiii --------------------------
	.section	.nv.info._Z14conv3x3_kernelPKfPfiiii,"",@"SHT_CUDA_INFO"
	.sectionflags	@""
	.align	4


	//----- nvinfo : EIATTR_CUDA_API_VERSION
	.align		4
        /*0000*/ 	.byte	0x04, 0x37
        /*0002*/ 	.short	(.L_63 - .L_62)
.L_62:
        /*0004*/ 	.word	0x00000082


	//----- nvinfo : EIATTR_KPARAM_INFO
	.align		4
.L_63:
        /*0008*/ 	.byte	0x04, 0x17
        /*000a*/ 	.short	(.L_65 - .L_64)
.L_64:
        /*000c*/ 	.word	0x00000000
        /*0010*/ 	.short	0x0005
        /*0012*/ 	.short	0x001c
        /*0014*/ 	.byte	0x00, 0xf0, 0x11, 0x00


	//----- nvinfo : EIATTR_KPARAM_INFO
	.align		4
.L_65:
        /*0018*/ 	.byte	0x04, 0x17
        /*001a*/ 	.short	(.L_67 - .L_66)
.L_66:
        /*001c*/ 	.word	0x00000000
        /*0020*/ 	.short	0x0004
        /*0022*/ 	.short	0x0018
        /*0024*/ 	.byte	0x00, 0xf0, 0x11, 0x00


	//----- nvinfo : EIATTR_KPARAM_INFO
	.align		4
.L_67:
        /*0028*/ 	.byte	0x04, 0x17
        /*002a*/ 	.short	(.L_69 - .L_68)
.L_68:
        /*002c*/ 	.word	0x00000000
        /*0030*/ 	.short	0x0003
        /*0032*/ 	.short	0x0014
        /*0034*/ 	.byte	0x00, 0xf0, 0x11, 0x00


	//----- nvinfo : EIATTR_KPARAM_INFO
	.align		4
.L_69:
        /*0038*/ 	.byte	0x04, 0x17
        /*003a*/ 	.short	(.L_71 - .L_70)
.L_70:
        /*003c*/ 	.word	0x00000000
        /*0040*/ 	.short	0x0002
        /*0042*/ 	.short	0x0010
        /*0044*/ 	.byte	0x00, 0xf0, 0x11, 0x00


	//----- nvinfo : EIATTR_KPARAM_INFO
	.align		4
.L_71:
        /*0048*/ 	.byte	0x04, 0x17
        /*004a*/ 	.short	(.L_73 - .L_72)
.L_72:
        /*004c*/ 	.word	0x00000000
        /*0050*/ 	.short	0x0001
        /*0052*/ 	.short	0x0008
        /*0054*/ 	.byte	0x00, 0xf5, 0x21, 0x00


	//----- nvinfo : EIATTR_KPARAM_INFO
	.align		4
.L_73:
        /*0058*/ 	.byte	0x04, 0x17
        /*005a*/ 	.short	(.L_75 - .L_74)
.L_74:
        /*005c*/ 	.word	0x00000000
        /*0060*/ 	.short	0x0000
        /*0062*/ 	.short	0x0000
        /*0064*/ 	.byte	0x00, 0xf5, 0x21, 0x00


	//----- nvinfo : EIATTR_SPARSE_MMA_MASK
	.align		4
.L_75:
        /*0068*/ 	.byte	0x03, 0x50
        /*006a*/ 	.short	0x0000


	//----- nvinfo : EIATTR_MAXREG_COUNT
	.align		4
        /*006c*/ 	.byte	0x03, 0x1b
        /*006e*/ 	.short	0x00ff


	//----- nvinfo : EIATTR_MERCURY_ISA_VERSION
	.align		4
        /*0070*/ 	.byte	0x03, 0x5f
        /*0072*/ 	.short	0x0101


	//----- nvinfo : EIATTR_VRC_CTA_INIT_COUNT
	.align		4
        /*0074*/ 	.byte	0x02, 0x4a
	.zero		1
	.zero		1


	//----- nvinfo : EIATTR_EXIT_INSTR_OFFSETS
	.align		4
        /*0078*/ 	.byte	0x04, 0x1c
        /*007a*/ 	.short	(.L_77 - .L_76)


	//   ....[0]....
.L_76:
        /*007c*/ 	.word	0x000000a0


	//   ....[1]....
        /*0080*/ 	.word	0x00000120


	//----- nvinfo : EIATTR_CBANK_PARAM_SIZE
	.align		4
.L_77:
        /*0084*/ 	.byte	0x03, 0x19
        /*0086*/ 	.short	0x0020


	//----- nvinfo : EIATTR_PARAM_CBANK
	.align		4
        /*0088*/ 	.byte	0x04, 0x0a
        /*008a*/ 	.short	(.L_79 - .L_78)
	.align		4
.L_78:
        /*008c*/ 	.word	index@(.nv.constant0._Z14conv3x3_kernelPKfPfiiii)
        /*0090*/ 	.short	0x0380
        /*0092*/ 	.short	0x0020


	//----- nvinfo : EIATTR_SW_WAR
	.align		4
.L_79:
        /*0094*/ 	.byte	0x04, 0x36
        /*0096*/ 	.short	(.L_81 - .L_80)
.L_80:
        /*0098*/ 	.word	0x00000008
.L_81:


//--------------------- .nv.info._Z22apply_attention_kernelPKfS0_Pfiiii --------------------------
	.section	.nv.info._Z22apply_attention_kernelPKfS0_Pfiiii,"",@"SHT_CUDA_INFO"
	.sectionflags	@""
	.align	4


	//----- nvinfo : EIATTR_CUDA_API_VERSION
	.align		4
        /*0000*/ 	.byte	0x04, 0x37
        /*0002*/ 	.short	(.L_83 - .L_82)
.L_82:
        /*0004*/ 	.word	0x00000082


	//----- nvinfo : EIATTR_KPARAM_INFO
	.align		4
.L_83:
        /*0008*/ 	.byte	0x04, 0x17
        /*000a*/ 	.short	(.L_85 - .L_84)
.L_84:
        /*000c*/ 	.word	0x00000000
        /*0010*/ 	.short	0x0006
        /*0012*/ 	.short	0x0024
        /*0014*/ 	.byte	0x00, 0xf0, 0x11, 0x00


	//----- nvinfo : EIATTR_KPARAM_INFO
	.align		4
.L_85:
        /*0018*/ 	.byte	0x04, 0x17
        /*001a*/ 	.short	(.L_87 - .L_86)
.L_86:
        /*001c*/ 	.word	0x00000000
        /*0020*/ 	.short	0x0005
        /*0022*/ 	.short	0x0020
        /*0024*/ 	.byte	0x00, 0xf0, 0x11, 0x00


	//----- nvinfo : EIATTR_KPARAM_INFO
	.align		4
.L_87:
        /*0028*/ 	.byte	0x04, 0x17
        /*002a*/ 	.short	(.L_89 - .L_88)
.L_88:
        /*002c*/ 	.word	0x00000000
        /*0030*/ 	.short	0x0004
        /*0032*/ 	.short	0x001c
        /*0034*/ 	.byte	0x00, 0xf0, 0x11, 0x00


	//----- nvinfo : EIATTR_KPARAM_INFO
	.align		4
.L_89:
        /*0038*/ 	.byte	0x04, 0x17
        /*003a*/ 	.short	(.L_91 - .L_90)
.L_90:
        /*003c*/ 	.word	0x00000000
        /*0040*/ 	.short	0x0003
        /*0042*/ 	.short	0x0018
        /*0044*/ 	.byte	0x00, 0xf0, 0x11, 0x00


	//----- nvinfo : EIATTR_KPARAM_INFO
	.align		4
.L_91:
        /*0048*/ 	.byte	0x04, 0x17
        /*004a*/ 	.short	(.L_93 - .L_92)
.L_92:
        /*004c*/ 	.word	0x00000000
        /*0050*/ 	.short	0x0002
        /*0052*/ 	.short	0x0010
        /*0054*/ 	.byte	0x00, 0xf5, 0x21, 0x00


	//----- nvinfo : EIATTR_KPARAM_INFO
	.align		4
.L_93:
        /*0058*/ 	.byte	0x04, 0x17
        /*005a*/ 	.short	(.L_95 - .L_94)
.L_94:
        /*005c*/ 	.word	0x00000000
        /*0060*/ 	.short	0x0001
        /*0062*/ 	.short	0x0008
        /*0064*/ 	.byte	0x00, 0xf5, 0x21, 0x00


	//----- nvinfo : EIATTR_KPARAM_INFO
	.align		4
.L_95:
        /*0068*/ 	.byte	0x04, 0x17
        /*006a*/ 	.short	(.L_97 - .L_96)
.L_96:
        /*006c*/ 	.word	0x00000000
        /*0070*/ 	.short	0x0000
        /*0072*/ 	.short	0x0000
        /*0074*/ 	.byte	0x00, 0xf5, 0x21, 0x00


	//----- nvinfo : EIATTR_SPARSE_MMA_MASK
	.align		4
.L_97:
        /*0078*/ 	.byte	0x03, 0x50
        /*007a*/ 	.short	0x0000


	//----- nvinfo : EIATTR_MAXREG_COUNT
	.align		4
        /*007c*/ 	.byte	0x03, 0x1b
        /*007e*/ 	.short	0x00ff


	//----- nvinfo : EIATTR_MERCURY_ISA_VERSION
	.align		4
        /*0080*/ 	.byte	0x03, 0x5f
        /*0082*/ 	.short	0x0101


	//----- nvinfo : EIATTR_VRC_CTA_INIT_COUNT
	.align		4
        /*0084*/ 	.byte	0x02, 0x4a
	.zero		1
	.zero		1


	//----- nvinfo : EIATTR_EXIT_INSTR_OFFSETS
	.align		4
        /*0088*/ 	.byte	0x04, 0x1c
        /*008a*/ 	.short	(.L_99 - .L_98)


	//   ....[0]....
.L_98:
        /*008c*/ 	.word	0x000000b0


	//   ....[1]....
        /*0090*/ 	.word	0x00000610


	//----- nvinfo : EIATTR_CBANK_PARAM_SIZE
	.align		4
.L_99:
        /*0094*/ 	.byte	0x03, 0x19
        /*0096*/ 	.short	0x0028


	//----- nvinfo : EIATTR_PARAM_CBANK
	.align		4
        /*0098*/ 	.byte	0x04, 0x0a
        /*009a*/ 	.short	(.L_101 - .L_100)
	.align		4
.L_100:
        /*009c*/ 	.word	index@(.nv.constant0._Z22apply_attention_kernelPKfS0_Pfiiii)
        /*00a0*/ 	.short	0x0380
        /*00a2*/ 	.short	0x0028


	//----- nvinfo : EIATTR_SW_WAR
	.align		4
.L_101:
        /*00a4*/ 	.byte	0x04, 0x36
        /*00a6*/ 	.short	(.L_103 - .L_102)
.L_102:
        /*00a8*/ 	.word	0x00000008
.L_103:


//--------------------- .nv.info._Z31simple_channel_attention_kernelPKfPfiiii --------------------------
	.section	.nv.info._Z31simple_channel_attention_kernelPKfPfiiii,"",@"SHT_CUDA_INFO"
	.sectionflags	@""
	.align	4


	//----- nvinfo : EIATTR_CUDA_API_VERSION
	.align		4
        /*0000*/ 	.byte	0x04, 0x37
        /*0002*/ 	.short	(.L_105 - .L_104)
.L_104:
        /*0004*/ 	.word	0x00000082


	//----- nvinfo : EIATTR_KPARAM_INFO
	.align		4
.L_105:
        /*0008*/ 	.byte	0x04, 0x17
        /*000a*/ 	.short	(.L_107 - .L_106)
.L_106:
        /*000c*/ 	.word	0x00000000
        /*0010*/ 	.short	0x0005
        /*0012*/ 	.short	0x001c
        /*0014*/ 	.byte	0x00, 0xf0, 0x11, 0x00


	//----- nvinfo : EIATTR_KPARAM_INFO
	.align		4
.L_107:
        /*0018*/ 	.byte	0x04, 0x17
        /*001a*/ 	.short	(.L_109 - .L_108)
.L_108:
        /*001c*/ 	.word	0x00000000
        /*0020*/ 	.short	0x0004
        /*0022*/ 	.short	0x0018
        /*0024*/ 	.byte	0x00, 0xf0, 0x11, 0x00


	//----- nvinfo : EIATTR_KPARAM_INFO
	.align		4
.L_109:
        /*0028*/ 	.byte	0x04, 0x17
        /*002a*/ 	.short	(.L_111 - .L_110)
.L_110:
        /*002c*/ 	.word	0x00000000
        /*0030*/ 	.short	0x0003
        /*0032*/ 	.short	0x0014
        /*0034*/ 	.byte	0x00, 0xf0, 0x11, 0x00


	//----- nvinfo : EIATTR_KPARAM_INFO
	.align		4
.L_111:
        /*0038*/ 	.byte	0x04, 0x17
        /*003a*/ 	.short	(.L_113 - .L_112)
.L_112:
        /*003c*/ 	.word	0x00000000
        /*0040*/ 	.short	0x0002
        /*0042*/ 	.short	0x0010
        /*0044*/ 	.byte	0x00, 0xf0, 0x11, 0x00


	//----- nvinfo : EIATTR_KPARAM_INFO
	.align		4
.L_113:
        /*0048*/ 	.byte	0x04, 0x17
        /*004a*/ 	.short	(.L_115 - .L_114)
.L_114:
        /*004c*/ 	.word	0x00000000
        /*0050*/ 	.short	0x0001
        /*0052*/ 	.short	0x0008
        /*0054*/ 	.byte	0x00, 0xf5, 0x21, 0x00


	//----- nvinfo : EIATTR_KPARAM_INFO
	.align		4
.L_115:
        /*0058*/ 	.byte	0x04, 0x17
        /*005a*/ 	.short	(.L_117 - .L_116)
.L_116:
        /*005c*/ 	.word	0x00000000
        /*0060*/ 	.short	0x0000
        /*0062*/ 	.short	0x0000
        /*0064*/ 	.byte	0x00, 0xf5, 0x21, 0x00


	//----- nvinfo : EIATTR_SPARSE_MMA_MASK
	.align		4
.L_117:
        /*0068*/ 	.byte	0x03, 0x50
        /*006a*/ 	.short	0x0000


	//----- nvinfo : EIATTR_MAXREG_COUNT
	.align		4
        /*006c*/ 	.byte	0x03, 0x1b
        /*006e*/ 	.short	0x00ff


	//----- nvinfo : EIATTR_MERCURY_ISA_VERSION
	.align		4
        /*0070*/ 	.byte	0x03, 0x5f
        /*0072*/ 	.short	0x0101


	//----- nvinfo : EIATTR_VRC_CTA_INIT_COUNT
	.align		4
        /*0074*/ 	.byte	0x02, 0x4a
	.zero		1
	.zero		1


	//----- nvinfo : EIATTR_EXIT_INSTR_OFFSETS
	.align		4
        /*0078*/ 	.byte	0x04, 0x1c
        /*007a*/ 	.short	(.L_119 - .L_118)


	//   ....[0]....
.L_118:
        /*007c*/ 	.word	0x00000080


	//   ....[1]....
        /*0080*/ 	.word	0x00000a20


	//----- nvinfo : EIATTR_CRS_STACK_SIZE
	.align		4
.L_119:
        /*0084*/ 	.byte	0x04, 0x1e
        /*0086*/ 	.short	(.L_121 - .L_120)
.L_120:
        /*0088*/ 	.word	0x00000000


	//----- nvinfo : EIATTR_CBANK_PARAM_SIZE
	.align		4
.L_121:
        /*008c*/ 	.byte	0x03, 0x19
        /*008e*/ 	.short	0x0020


	//----- nvinfo : EIATTR_PARAM_CBANK
	.align		4
        /*0090*/ 	.byte	0x04, 0x0a
        /*0092*/ 	.short	(.L_123 - .L_122)
	.align		4
.L_122:
        /*0094*/ 	.word	index@(.nv.constant0._Z31simple_channel_attention_kernelPKfPfiiii)
        /*0098*/ 	.short	0x0380
        /*009a*/ 	.short	0x0020


	//----- nvinfo : EIATTR_SW_WAR
	.align		4
.L_123:
        /*009c*/ 	.byte	0x04, 0x36
        /*009e*/ 	.short	(.L_125 - .L_124)
.L_124:
        /*00a0*/ 	.word	0x00000008
.L_125:


//--------------------- .nv.callgraph             --------------------------
	.section	.nv.callgraph,"",@"SHT_CUDA_CALLGRAPH"
	.align	4
	.sectionentsize	8
	.align		4
        /*0000*/ 	.word	0x00000000
	.align		4
        /*0004*/ 	.word	0xffffffff
	.align		4
        /*0008*/ 	.word	0x00000000
	.align		4
        /*000c*/ 	.word	0xfffffffe
	.align		4
        /*0010*/ 	.word	0x00000000
	.align		4
        /*0014*/ 	.word	0xfffffffd
	.align		4
        /*0018*/ 	.word	0x00000000
	.align		4
        /*001c*/ 	.word	0xfffffffc


//--------------------- .text._Z19residual_add_kernelPKfS0_Pfi --------------------------
	.section	.text._Z19residual_add_kernelPKfS0_Pfi,"ax",@progbits
	.align	128
        .global         _Z19residual_add_kernelPKfS0_Pfi
        .type           _Z19residual_add_kernelPKfS0_Pfi,@function
        .size           _Z19residual_add_kernelPKfS0_Pfi,(.L_x_33 - _Z19residual_add_kernelPKfS0_Pfi)
        .other          _Z19residual_add_kernelPKfS0_Pfi,@"STO_CUDA_ENTRY STV_DEFAULT"
_Z19residual_add_kernelPKfS0_Pfi:
.text._Z19residual_add_kernelPKfS0_Pfi:
[----:B------:R-:W-:Y:S01]  /*0000*/  LDC R1, c[0x0][0x37c] ;  /* 0x0000df00ff017b82 */ /* 0x000fe20000000800 */
[----:B------:R-:W0:Y:S07]  /*0010*/  S2R R0, SR_TID.X ;  /* 0x0000000000007919 */ /* 0x000e2e0000002100 */
[----:B------:R-:W0:Y:S01]  /*0020*/  S2UR UR4, SR_CTAID.X ;  /* 0x00000000000479c3 */ /* 0x000e220000002500 */
[----:B------:R-:W1:Y:S07]  /*0030*/  LDCU UR5, c[0x0][0x398] ;  /* 0x00007300ff0577ac */ /* 0x000e6e0008000800 */
[----:B------:R-:W0:Y:S02]  /*0040*/  LDC R9, c[0x0][0x360] ;  /* 0x0000d800ff097b82 */ /* 0x000e240000000800 */
[----:B0-----:R-:W-:-:S05]  /*0050*/  IMAD R9, R9, UR4, R0 ;  /* 0x0000000409097c24 */ /* 0x001fca000f8e0200 */
[----:B-1----:R-:W-:-:S13]  /*0060*/  ISETP.GE.AND P0, PT, R9, UR5, PT ;  /* 0x0000000509007c0c */ /* 0x002fda000bf06270 */
[----:B------:R-:W-:Y:S05]  /*0070*/  @P0 EXIT ;  /* 0x000000000000094d */ /* 0x000fea0003800000 */
[----:B------:R-:W0:Y:S01]  /*0080*/  LDC.64 R2, c[0x0][0x380] ;  /* 0x0000e000ff027b82 */ /* 0x000e220000000a00 */
[----:B------:R-:W1:Y:S07]  /*0090*/  LDCU.64 UR4, c[0x0][0x358] ;  /* 0x00006b00ff0477ac */ /* 0x000e6e0008000a00 */
[----:B------:R-:W2:Y:S08]  /*00a0*/  LDC.64 R4, c[0x0][0x388] ;  /* 0x0000e200ff047b82 */ /* 0x000eb00000000a00 */
[----:B------:R-:W3:Y:S01]  /*00b0*/  LDC.64 R6, c[0x0][0x390] ;  /* 0x0000e400ff067b82 */ /* 0x000ee20000000a00 */
[----:B0-----:R-:W-:-:S06]  /*00c0*/  IMAD.WIDE R2, R9, 0x4, R2 ;  /* 0x0000000409027825 */ /* 0x001fcc00078e0202 */
[----:B-1----:R-:W4:Y:S01]  /*00d0*/  LDG.E R2, desc[UR4][R2.64] ;  /* 0x0000000402027981 */ /* 0x002f22000c1e1900 */
[----:B--2---:R-:W-:-:S06]  /*00e0*/  IMAD.WIDE R4, R9, 0x4, R4 ;  /* 0x0000000409047825 */ /* 0x004fcc00078e0204 */
[----:B------:R-:W4:Y:S01]  /*00f0*/  LDG.E R5, desc[UR4][R4.64] ;  /* 0x0000000404057981 */ /* 0x000f22000c1e1900 */
[----:B---3--:R-:W-:-:S04]  /*0100*/  IMAD.WIDE R6, R9, 0x4, R6 ;  /* 0x0000000409067825 */ /* 0x008fc800078e0206 */
[----:B----4-:R-:W-:-:S05]  /*0110*/  FADD R9, R2, R5 ;  /* 0x0000000502097221 */ /* 0x010fca0000000000 */
[----:B------:R-:W-:Y:S01]  /*0120*/  STG.E desc[UR4][R6.64], R9 ;  /* 0x0000000906007986 */ /* 0x000fe2000c101904 */
[----:B------:R-:W-:Y:S05]  /*0130*/  EXIT ;  /* 0x000000000000794d */ /* 0x000fea0003800000 */
.L_x_0:
[----:B------:R-:W-:-:S00]  /*0140*/  BRA `(.L_x_0) ;  /* 0xfffffffc00fc7947 */ /* 0x000fc0000383ffff */
[----:B------:R-:W-:-:S00]  /*0150*/  NOP ;  /* 0x0000000000007918 */ /* 0x000fc00000000000 */
        /* <DEDUP_REMOVED lines=10> */
.L_x_33:


//--------------------- .text._Z18relu_kernel_simplePfi --------------------------
	.section	.text._Z18relu_kernel_simplePfi,"ax",@progbits
	.align	128
        .global         _Z18relu_kernel_simplePfi
        .type           _Z18relu_kernel_simplePfi,@function
        .size           _Z18relu_kernel_simplePfi,(.L_x_34 - _Z18relu_kernel_simplePfi)
        .other          _Z18relu_kernel_simplePfi,@"STO_CUDA_ENTRY STV_DEFAULT"
_Z18relu_kernel_simplePfi:
.text._Z18relu_kernel_simplePfi:
        /* <DEDUP_REMOVED lines=9> */
[----:B------:R-:W1:Y:S01]  /*0090*/  LDCU.64 UR4, c[0x0][0x358] ;  /* 0x00006b00ff0477ac */ /* 0x000e620008000a00 */
[----:B0-----:R-:W-:-:S05]  /*00a0*/  IMAD.WIDE R2, R5, 0x4, R2 ;  /* 0x0000000405027825 */ /* 0x001fca00078e0202 */
[----:B-1----:R-:W2:Y:S02]  /*00b0*/  LDG.E R0, desc[UR4][R2.64] ;  /* 0x0000000402007981 */ /* 0x002ea4000c1e1900 */
[----:B--2---:R-:W-:-:S05]  /*00c0*/  FMNMX R5, RZ, R0, !PT ;  /* 0x00000000ff057209 */ /* 0x004fca0007800000 */
[----:B------:R-:W-:Y:S01]  /*00d0*/  STG.E desc[UR4][R2.64], R5 ;  /* 0x0000000502007986 */ /* 0x000fe2000c101904 */
[----:B------:R-:W-:Y:S05]  /*00e0*/  EXIT ;  /* 0x000000000000794d */ /* 0x000fea0003800000 */
.L_x_1:
        /* <DEDUP_REMOVED lines=9> */
.L_x_34:


//--------------------- .text._Z14conv3x3_kernelPKfPfiiii --------------------------
	.section	.text._Z14conv3x3_kernelPKfPfiiii,"ax",@progbits
	.align	128
        .global         _Z14conv3x3_kernelPKfPfiiii
        .type           _Z14conv3x3_kernelPKfPfiiii,@function
        .size           _Z14conv3x3_kernelPKfPfiiii,(.L_x_35 - _Z14conv3x3_kernelPKfPfiiii)
        .other          _Z14conv3x3_kernelPKfPfiiii,@"STO_CUDA_ENTRY STV_DEFAULT"
_Z14conv3x3_kernelPKfPfiiii:
.text._Z14conv3x3_kernelPKfPfiiii:
[----:B------:R-:W-:Y:S01]  /*0000*/  LDC R1, c[0x0][0x37c] ;  /* 0x0000df00ff017b82 */ /* 0x000fe20000000800 */
[----:B------:R-:W0:Y:S01]  /*0010*/  S2R R0, SR_TID.X ;  /* 0x0000000000007919 */ /* 0x000e220000002100 */
[----:B------:R-:W1:Y:S06]  /*0020*/  LDCU.128 UR4, c[0x0][0x390] ;  /* 0x00007200ff0477ac */ /* 0x000e6c0008000c00 */
[----:B------:R-:W0:Y:S08]  /*0030*/  S2UR UR8, SR_CTAID.X ;  /* 0x00000000000879c3 */ /* 0x000e300000002500 */
[----:B------:R-:W0:Y:S01]  /*0040*/  LDC R7, c[0x0][0x360] ;  /* 0x0000d800ff077b82 */ /* 0x000e220000000800 */
[----:B-1----:R-:W-:-:S04]  /*0050*/  UIMAD UR4, UR5, UR4, URZ ;  /* 0x00000004050472a4 */ /* 0x002fc8000f8e02ff */
[----:B------:R-:W-:-:S04]  /*0060*/  UIMAD UR4, UR4, UR6, URZ ;  /* 0x00000006040472a4 */ /* 0x000fc8000f8e02ff */
[----:B------:R-:W-:Y:S01]  /*0070*/  UIMAD UR4, UR4, UR7, URZ ;  /* 0x00000007040472a4 */ /* 0x000fe2000f8e02ff */
[----:B0-----:R-:W-:-:S05]  /*0080*/  IMAD R7, R7, UR8, R0 ;  /* 0x0000000807077c24 */ /* 0x001fca000f8e0200 */
[----:B------:R-:W-:-:S13]  /*0090*/  ISETP.GE.AND P0, PT, R7, UR4, PT ;  /* 0x0000000407007c0c */ /* 0x000fda000bf06270 */
[----:B------:R-:W-:Y:S05]  /*00a0*/  @P0 EXIT ;  /* 0x000000000000094d */ /* 0x000fea0003800000 */
[----:B------:R-:W0:Y:S01]  /*00b0*/  LDC.64 R2, c[0x0][0x380] ;  /* 0x0000e000ff027b82 */ /* 0x000e220000000a00 */
[----:B------:R-:W1:Y:S07]  /*00c0*/  LDCU.64 UR4, c[0x0][0x358] ;  /* 0x00006b00ff0477ac */ /* 0x000e6e0008000a00 */
[----:B------:R-:W2:Y:S01]  /*00d0*/  LDC.64 R4, c[0x0][0x388] ;  /* 0x0000e200ff047b82 */ /* 0x000ea20000000a00 */
[----:B0-----:R-:W-:-:S06]  /*00e0*/  IMAD.WIDE R2, R7, 0x4, R2 ;  /* 0x0000000407027825 */ /* 0x001fcc00078e0202 */
[----:B-1----:R-:W3:Y:S01]  /*00f0*/  LDG.E R3, desc[UR4][R2.64] ;  /* 0x0000000402037981 */ /* 0x002ee2000c1e1900 */
[----:B--2---:R-:W-:-:S05]  /*0100*/  IMAD.WIDE R4, R7, 0x4, R4 ;  /* 0x0000000407047825 */ /* 0x004fca00078e0204 */
[----:B---3--:R-:W-:Y:S01]  /*0110*/  STG.E desc[UR4][R4.64], R3 ;  /* 0x0000000304007986 */ /* 0x008fe2000c101904 */
[----:B------:R-:W-:Y:S05]  /*0120*/  EXIT ;  /* 0x000000000000794d */ /* 0x000fea0003800000 */
.L_x_2:
        /* <DEDUP_REMOVED lines=13> */
.L_x_35:


//--------------------- .text._Z22apply_attention_kernelPKfS0_Pfiiii --------------------------
	.section	.text._Z22apply_attention_kernelPKfS0_Pfiiii,"ax",@progbits
	.align	128
        .global         _Z22apply_attention_kernelPKfS0_Pfiiii
        .type           _Z22apply_attention_kernelPKfS0_Pfiiii,@function
        .size           _Z22apply_attention_kernelPKfS0_Pfiiii,(.L_x_36 - _Z22apply_attention_kernelPKfS0_Pfiiii)
        .other          _Z22apply_attention_kernelPKfS0_Pfiiii,@"STO_CUDA_ENTRY STV_DEFAULT"
_Z22apply_attention_kernelPKfS0_Pfiiii:
.text._Z22apply_attention_kernelPKfS0_Pfiiii:
[----:B------:R-:W-:Y:S01]  /*0000*/  LDC R1, c[0x0][0x37c] ;  /* 0x0000df00ff017b82 */ /* 0x000fe20000000800 */
[----:B------:R-:W0:Y:S07]  /*0010*/  S2R R7, SR_TID.X ;  /* 0x0000000000077919 */ /* 0x000e2e0000002100 */
[----:B------:R-:W1:Y:S08]  /*0020*/  LDC.64 R2, c[0x0][0x398] ;  /* 0x0000e600ff027b82 */ /* 0x000e700000000a00 */
[----:B------:R-:W2:Y:S08]  /*0030*/  LDC.64 R8, c[0x0][0x3a0] ;  /* 0x0000e800ff087b82 */ /* 0x000eb00000000a00 */
[----:B------:R-:W0:Y:S08]  /*0040*/  S2UR UR4, SR_CTAID.X ;  /* 0x00000000000479c3 */ /* 0x000e300000002500 */
[----:B------:R-:W0:Y:S01]  /*0050*/  LDC R0, c[0x0][0x360] ;  /* 0x0000d800ff007b82 */ /* 0x000e220000000800 */
[----:B-1----:R-:W-:-:S04]  /*0060*/  IMAD R5, R3, R2, RZ ;  /* 0x0000000203057224 */ /* 0x002fc800078e02ff */
[----:B--2---:R-:W-:-:S04]  /*0070*/  IMAD R2, R5, R8, RZ ;  /* 0x0000000805027224 */ /* 0x004fc800078e02ff */
[----:B------:R-:W-:Y:S02]  /*0080*/  IMAD R5, R2, R9, RZ ;  /* 0x0000000902057224 */ /* 0x000fe400078e02ff */
[----:B0-----:R-:W-:-:S05]  /*0090*/  IMAD R0, R0, UR4, R7 ;  /* 0x0000000400007c24 */ /* 0x001fca000f8e0207 */
[----:B------:R-:W-:-:S13]  /*00a0*/  ISETP.GE.AND P0, PT, R0, R5, PT ;  /* 0x000000050000720c */ /* 0x000fda0003f06270 */
[----:B------:R-:W-:Y:S05]  /*00b0*/  @P0 EXIT ;  /* 0x000000000000094d */ /* 0x000fea0003800000 */
[----:B------:R-:W-:Y:S01]  /*00c0*/  IMAD R4, R8, R9, RZ ;  /* 0x0000000908047224 */ /* 0x000fe200078e02ff */
[-C--:B------:R-:W-:Y:S01]  /*00d0*/  IABS R2, R3.reuse ;  /* 0x0000000300027213 */ /* 0x080fe20000000000 */
[----:B------:R-:W0:Y:S01]  /*00e0*/  LDCU.64 UR4, c[0x0][0x358] ;  /* 0x00006b00ff0477ac */ /* 0x000e220008000a00 */
[----:B------:R-:W-:Y:S01]  /*00f0*/  IABS R12, R0 ;  /* 0x00000000000c7213 */ /* 0x000fe20000000000 */
[----:B------:R-:W-:Y:S01]  /*0100*/  IMAD R5, R4, R3, RZ ;  /* 0x0000000304057224 */ /* 0x000fe200078e02ff */
[----:B------:R-:W-:Y:S01]  /*0110*/  IABS R6, R4 ;  /* 0x0000000400067213 */ /* 0x000fe20000000000 */
[----:B------:R-:W1:Y:S03]  /*0120*/  I2F.RP R13, R2 ;  /* 0x00000002000d7306 */ /* 0x000e660000209400 */
[----:B------:R-:W-:-:S05]  /*0130*/  IABS R14, R5 ;  /* 0x00000005000e7213 */ /* 0x000fca0000000000 */
[----:B------:R-:W2:Y:S08]  /*0140*/  I2F.RP R7, R6 ;  /* 0x0000000600077306 */ /* 0x000eb00000209400 */
[----:B-1----:R-:W-:Y:S08]  /*0150*/  MUFU.RCP R13, R13 ;  /* 0x0000000d000d7308 */ /* 0x002ff00000001000 */
[----:B--2---:R-:W1:Y:S02]  /*0160*/  MUFU.RCP R7, R7 ;  /* 0x0000000700077308 */ /* 0x004e640000001000 */
[----:B-1----:R-:W-:Y:S01]  /*0170*/  VIADD R8, R7, 0xffffffe ;  /* 0x0ffffffe07087836 */ /* 0x002fe20000000000 */
[----:B------:R-:W-:-:S05]  /*0180*/  IABS R7, R4 ;  /* 0x0000000400077213 */ /* 0x000fca0000000000 */
[----:B------:R1:W2:Y:S02]  /*0190*/  F2I.FTZ.U32.TRUNC.NTZ R9, R8 ;  /* 0x0000000800097305 */ /* 0x0002a4000021f000 */
[----:B-1----:R-:W-:Y:S02]  /*01a0*/  HFMA2 R8, -RZ, RZ, 0, 0 ;  /* 0x00000000ff087431 */ /* 0x002fe400000001ff */
[----:B--2---:R-:W-:-:S04]  /*01b0*/  IMAD.MOV R11, RZ, RZ, -R9 ;  /* 0x000000ffff0b7224 */ /* 0x004fc800078e0a09 */
[----:B------:R-:W-:-:S04]  /*01c0*/  IMAD R11, R11, R6, RZ ;  /* 0x000000060b0b7224 */ /* 0x000fc800078e02ff */
[----:B------:R-:W-:Y:S01]  /*01d0*/  IMAD.HI.U32 R10, R9, R11, R8 ;  /* 0x0000000b090a7227 */ /* 0x000fe200078e0008 */
[----:B------:R-:W-:-:S03]  /*01e0*/  MOV R8, R14 ;  /* 0x0000000e00087202 */ /* 0x000fc60000000f00 */
[----:B------:R-:W-:Y:S01]  /*01f0*/  IMAD.MOV.U32 R9, RZ, RZ, R12 ;  /* 0x000000ffff097224 */ /* 0x000fe200078e000c */
[----:B------:R-:W1:Y:S01]  /*0200*/  I2F.RP R14, R8 ;  /* 0x00000008000e7306 */ /* 0x000e620000209400 */
[----:B------:R-:W-:Y:S01]  /*0210*/  IMAD.MOV R11, RZ, RZ, -R7 ;  /* 0x000000ffff0b7224 */ /* 0x000fe200078e0a07 */
[----:B------:R-:W-:Y:S01]  /*0220*/  IADD3 R7, PT, PT, R13, 0xffffffe, RZ ;  /* 0x0ffffffe0d077810 */ /* 0x000fe20007ffe0ff */
[----:B------:R-:W-:-:S04]  /*0230*/  IMAD.HI.U32 R12, R10, R9, RZ ;  /* 0x000000090a0c7227 */ /* 0x000fc800078e00ff */
[----:B------:R-:W-:Y:S01]  /*0240*/  IMAD R11, R12, R11, R9 ;  /* 0x0000000b0c0b7224 */ /* 0x000fe200078e0209 */
[----:B------:R-:W2:Y:S04]  /*0250*/  F2I.FTZ.U32.TRUNC.NTZ R7, R7 ;  /* 0x0000000700077305 */ /* 0x000ea8000021f000 */
[----:B------:R-:W-:-:S04]  /*0260*/  ISETP.GT.U32.AND P1, PT, R6, R11, PT ;  /* 0x0000000b0600720c */ /* 0x000fc80003f24070 */
[----:B-1----:R-:W1:Y:S01]  /*0270*/  MUFU.RCP R14, R14 ;  /* 0x0000000e000e7308 */ /* 0x002e620000001000 */
[----:B--2---:R-:W-:-:S08]  /*0280*/  IMAD.MOV R13, RZ, RZ, -R7 ;  /* 0x000000ffff0d7224 */ /* 0x004fd000078e0a07 */
[----:B------:R-:W-:Y:S02]  /*0290*/  @!P1 IMAD.IADD R11, R11, 0x1, -R6 ;  /* 0x000000010b0b9824 */ /* 0x000fe400078e0a06 */
[----:B------:R-:W-:Y:S01]  /*02a0*/  @!P1 VIADD R12, R12, 0x1 ;  /* 0x000000010c0c9836 */ /* 0x000fe20000000000 */
[----:B------:R-:W-:Y:S01]  /*02b0*/  ISETP.NE.AND P1, PT, R4, RZ, PT ;  /* 0x000000ff0400720c */ /* 0x000fe20003f25270 */
[----:B------:R-:W-:Y:S01]  /*02c0*/  IMAD R13, R13, R2, RZ ;  /* 0x000000020d0d7224 */ /* 0x000fe200078e02ff */
[----:B------:R-:W-:Y:S02]  /*02d0*/  ISETP.GE.U32.AND P0, PT, R11, R6, PT ;  /* 0x000000060b00720c */ /* 0x000fe40003f06070 */
[----:B------:R-:W-:Y:S02]  /*02e0*/  LOP3.LUT R6, R0, R4, RZ, 0x3c, !PT ;  /* 0x0000000400067212 */ /* 0x000fe400078e3cff */
[----:B-1----:R-:W-:Y:S02]  /*02f0*/  IADD3 R10, PT, PT, R14, 0xffffffe, RZ ;  /* 0x0ffffffe0e0a7810 */ /* 0x002fe40007ffe0ff */
[----:B------:R-:W-:Y:S01]  /*0300*/  ISETP.GE.AND P2, PT, R6, RZ, PT ;  /* 0x000000ff0600720c */ /* 0x000fe20003f46270 */
[----:B------:R-:W-:Y:S01]  /*0310*/  HFMA2 R6, -RZ, RZ, 0, 0 ;  /* 0x00000000ff067431 */ /* 0x000fe200000001ff */
[----:B------:R1:W2:Y:S01]  /*0320*/  F2I.FTZ.U32.TRUNC.NTZ R11, R10 ;  /* 0x0000000a000b7305 */ /* 0x0002a2000021f000 */
[----:B------:R-:W-:-:S04]  /*0330*/  IABS R14, R5 ;  /* 0x00000005000e7213 */ /* 0x000fc80000000000 */
[----:B------:R-:W-:Y:S01]  /*0340*/  @P0 IADD3 R12, PT, PT, R12, 0x1, RZ ;  /* 0x000000010c0c0810 */ /* 0x000fe20007ffe0ff */
[----:B------:R-:W-:Y:S01]  /*0350*/  IMAD.HI.U32 R6, R7, R13, R6 ;  /* 0x0000000d07067227 */ /* 0x000fe200078e0006 */
[----:B-1----:R-:W-:-:S04]  /*0360*/  MOV R10, RZ ;  /* 0x000000ff000a7202 */ /* 0x002fc80000000f00 */
[----:B------:R-:W-:Y:S02]  /*0370*/  @!P2 IADD3 R12, PT, PT, -R12, RZ, RZ ;  /* 0x000000ff0c0ca210 */ /* 0x000fe40007ffe1ff */
[----:B------:R-:W-:Y:S01]  /*0380*/  @!P1 LOP3.LUT R12, RZ, R4, RZ, 0x33, !PT ;  /* 0x00000004ff0c9212 */ /* 0x000fe200078e33ff */
[----:B--2---:R-:W-:-:S03]  /*0390*/  IMAD.MOV R15, RZ, RZ, -R11 ;  /* 0x000000ffff0f7224 */ /* 0x004fc600078e0a0b */
[----:B------:R-:W-:Y:S01]  /*03a0*/  IABS R4, R12 ;  /* 0x0000000c00047213 */ /* 0x000fe20000000000 */
[----:B------:R-:W-:Y:S01]  /*03b0*/  IMAD R13, R15, R8, RZ ;  /* 0x000000080f0d7224 */ /* 0x000fe200078e02ff */
[----:B------:R-:W-:-:S03]  /*03c0*/  ISETP.GE.AND P1, PT, R12, RZ, PT ;  /* 0x000000ff0c00720c */ /* 0x000fc60003f26270 */
[----:B------:R-:W-:Y:S02]  /*03d0*/  IMAD.MOV.U32 R7, RZ, RZ, R4 ;  /* 0x000000ffff077224 */ /* 0x000fe400078e0004 */
[----:B------:R-:W-:-:S04]  /*03e0*/  IMAD.HI.U32 R10, R11, R13, R10 ;  /* 0x0000000d0b0a7227 */ /* 0x000fc800078e000a */
[----:B------:R-:W-:-:S04]  /*03f0*/  IMAD.HI.U32 R6, R6, R7, RZ ;  /* 0x0000000706067227 */ /* 0x000fc800078e00ff */
[----:B------:R-:W-:Y:S01]  /*0400*/  IMAD.MOV R4, RZ, RZ, -R14 ;  /* 0x000000ffff047224 */ /* 0x000fe200078e0a0e */
[----:B------:R-:W-:Y:S01]  /*0410*/  IADD3 R6, PT, PT, -R6, RZ, RZ ;  /* 0x000000ff06067210 */ /* 0x000fe20007ffe1ff */
[----:B------:R-:W-:-:S04]  /*0420*/  IMAD.HI.U32 R10, R10, R9, RZ ;  /* 0x000000090a0a7227 */ /* 0x000fc800078e00ff */
[----:B------:R-:W-:Y:S01]  /*0430*/  IMAD R9, R10, R4, R9 ;  /* 0x000000040a097224 */ /* 0x000fe200078e0209 */
[----:B------:R-:W-:Y:S01]  /*0440*/  LOP3.LUT R4, R0, R5, RZ, 0x3c, !PT ;  /* 0x0000000500047212 */ /* 0x000fe200078e3cff */
[----:B------:R-:W-:Y:S02]  /*0450*/  IMAD R11, R2, R6, R7 ;  /* 0x00000006020b7224 */ /* 0x000fe400078e0207 */
[----:B------:R-:W1:Y:S01]  /*0460*/  LDC.64 R6, c[0x0][0x388] ;  /* 0x0000e200ff067b82 */ /* 0x000e620000000a00 */
[----:B------:R-:W-:Y:S02]  /*0470*/  ISETP.GT.U32.AND P5, PT, R8, R9, PT ;  /* 0x000000090800720c */ /* 0x000fe40003fa4070 */
[----:B------:R-:W-:Y:S02]  /*0480*/  ISETP.GT.U32.AND P0, PT, R2, R11, PT ;  /* 0x0000000b0200720c */ /* 0x000fe40003f04070 */
[----:B------:R-:W-:-:S09]  /*0490*/  ISETP.GE.AND P2, PT, R4, RZ, PT ;  /* 0x000000ff0400720c */ /* 0x000fd20003f46270 */
[----:B------:R-:W-:Y:S02]  /*04a0*/  @!P5 IMAD.IADD R9, R9, 0x1, -R8 ;  /* 0x000000010909d824 */ /* 0x000fe400078e0a08 */
[----:B------:R-:W-:Y:S01]  /*04b0*/  @!P0 IADD3 R11, PT, PT, R11, -R2, RZ ;  /* 0x800000020b0b8210 */ /* 0x000fe20007ffe0ff */
[----:B------:R-:W-:Y:S01]  /*04c0*/  @!P5 VIADD R10, R10, 0x1 ;  /* 0x000000010a0ad836 */ /* 0x000fe20000000000 */
[----:B------:R-:W-:Y:S02]  /*04d0*/  ISETP.NE.AND P0, PT, R3, RZ, PT ;  /* 0x000000ff0300720c */ /* 0x000fe40003f05270 */
[----:B------:R-:W-:Y:S02]  /*04e0*/  ISETP.GE.U32.AND P4, PT, R9, R8, PT ;  /* 0x000000080900720c */ /* 0x000fe40003f86070 */
[----:B------:R-:W-:Y:S01]  /*04f0*/  ISETP.GT.U32.AND P3, PT, R2, R11, PT ;  /* 0x0000000b0200720c */ /* 0x000fe20003f64070 */
[----:B------:R-:W2:Y:S01]  /*0500*/  LDC.64 R8, c[0x0][0x380] ;  /* 0x0000e000ff087b82 */ /* 0x000ea20000000a00 */
[----:B------:R-:W-:-:S09]  /*0510*/  ISETP.NE.AND P5, PT, R5, RZ, PT ;  /* 0x000000ff0500720c */ /* 0x000fd20003fa5270 */
[----:B------:R-:W-:Y:S02]  /*0520*/  @P4 IADD3 R10, PT, PT, R10, 0x1, RZ ;  /* 0x000000010a0a4810 */ /* 0x000fe40007ffe0ff */
[----:B------:R-:W-:Y:S02]  /*0530*/  @!P3 IMAD.IADD R11, R11, 0x1, -R2 ;  /* 0x000000010b0bb824 */ /* 0x000fe400078e0a02 */
[----:B------:R-:W-:Y:S02]  /*0540*/  @!P2 IADD3 R10, PT, PT, -R10, RZ, RZ ;  /* 0x000000ff0a0aa210 */ /* 0x000fe40007ffe1ff */
[----:B------:R-:W-:Y:S01]  /*0550*/  @!P1 IMAD.MOV R11, RZ, RZ, -R11 ;  /* 0x000000ffff0b9224 */ /* 0x000fe200078e0a0b */
[----:B------:R-:W-:Y:S02]  /*0560*/  @!P5 LOP3.LUT R10, RZ, R5, RZ, 0x33, !PT ;  /* 0x00000005ff0ad212 */ /* 0x000fe400078e33ff */
[----:B------:R-:W-:-:S05]  /*0570*/  @!P0 LOP3.LUT R11, RZ, R3, RZ, 0x33, !PT ;  /* 0x00000003ff0b8212 */ /* 0x000fca00078e33ff */
[----:B------:R-:W-:Y:S02]  /*0580*/  IMAD R3, R10, R3, R11 ;  /* 0x000000030a037224 */ /* 0x000fe400078e020b */
[----:B--2---:R-:W-:-:S04]  /*0590*/  IMAD.WIDE R4, R0, 0x4, R8 ;  /* 0x0000000400047825 */ /* 0x004fc800078e0208 */
[----:B-1----:R-:W-:Y:S02]  /*05a0*/  IMAD.WIDE R2, R3, 0x4, R6 ;  /* 0x0000000403027825 */ /* 0x002fe400078e0206 */
[----:B0-----:R-:W2:Y:S01]  /*05b0*/  LDG.E R5, desc[UR4][R4.64] ;  /* 0x0000000404057981 */ /* 0x001ea2000c1e1900 */
[----:B------:R-:W0:Y:S03]  /*05c0*/  LDC.64 R6, c[0x0][0x390] ;  /* 0x0000e400ff067b82 */ /* 0x000e260000000a00 */
[----:B------:R-:W2:Y:S01]  /*05d0*/  LDG.E R2, desc[UR4][R2.64] ;  /* 0x0000000402027981 */ /* 0x000ea2000c1e1900 */
[----:B0-----:R-:W-:-:S04]  /*05e0*/  IMAD.WIDE R6, R0, 0x4, R6 ;  /* 0x0000000400067825 */ /* 0x001fc800078e0206 */
[----:B--2---:R-:W-:-:S05]  /*05f0*/  FMUL R9, R2, R5 ;  /* 0x0000000502097220 */ /* 0x004fca0000400000 */
[----:B------:R-:W-:Y:S01]  /*0600*/  STG.E desc[UR4][R6.64], R9 ;  /* 0x0000000906007986 */ /* 0x000fe2000c101904 */
[----:B------:R-:W-:Y:S05]  /*0610*/  EXIT ;  /* 0x000000000000794d */ /* 0x000fea0003800000 */
.L_x_3:
        /* <DEDUP_REMOVED lines=14> */
.L_x_36:


//--------------------- .text._Z31simple_channel_attention_kernelPKfPfiiii --------------------------
	.section	.text._Z31simple_channel_attention_kernelPKfPfiiii,"ax",@progbits
	.align	128
        .global         _Z31simple_channel_attention_kernelPKfPfiiii
        .type           _Z31simple_channel_attention_kernelPKfPfiiii,@function
        .size           _Z31simple_channel_attention_kernelPKfPfiiii,(.L_x_32 - _Z31simple_channel_attention_kernelPKfPfiiii)
        .other          _Z31simple_channel_attention_kernelPKfPfiiii,@"STO_CUDA_ENTRY STV_DEFAULT"
_Z31simple_channel_attention_kernelPKfPfiiii:
.text._Z31simple_channel_attention_kernelPKfPfiiii:
[----:B------:R-:W-:Y:S01]  /*0000*/  LDC R1, c[0x0][0x37c] ;  /* 0x0000df00ff017b82 */ /* 0x000fe20000000800 */
[----:B------:R-:W0:Y:S07]  /*0010*/  S2R R3, SR_TID.X ;  /* 0x0000000000037919 */ /* 0x000e2e0000002100 */
[----:B------:R-:W0:Y:S01]  /*0020*/  S2UR UR6, SR_CTAID.X ;  /* 0x00000000000679c3 */ /* 0x000e220000002500 */
[----:B------:R-:W1:Y:S07]  /*0030*/  LDCU.64 UR4, c[0x0][0x390] ;  /* 0x00007200ff0477ac */ /* 0x000e6e0008000a00 */
[----:B------:R-:W0:Y:S01]  /*0040*/  LDC R4, c[0x0][0x360] ;  /* 0x0000d800ff047b82 */ /* 0x000e220000000800 */
[----:B-1----:R-:W-:Y:S01]  /*0050*/  UIMAD UR4, UR5, UR4, URZ ;  /* 0x00000004050472a4 */ /* 0x002fe2000f8e02ff */
[----:B0-----:R-:W-:-:S05]  /*0060*/  IMAD R4, R4, UR6, R3 ;  /* 0x0000000604047c24 */ /* 0x001fca000f8e0203 */
[----:B------:R-:W-:-:S13]  /*0070*/  ISETP.GE.AND P0, PT, R4, UR4, PT ;  /* 0x0000000404007c0c */ /* 0x000fda000bf06270 */
[----:B------:R-:W-:Y:S05]  /*0080*/  @P0 EXIT ;  /* 0x000000000000094d */ /* 0x000fea0003800000 */
[----:B------:R-:W0:Y:S01]  /*0090*/  LDCU.64 UR4, c[0x0][0x398] ;  /* 0x00007300ff0477ac */ /* 0x000e220008000a00 */
[----:B------:R-:W-:Y:S01]  /*00a0*/  IMAD.MOV.U32 R3, RZ, RZ, RZ ;  /* 0x000000ffff037224 */ /* 0x000fe200078e00ff */
[----:B------:R-:W1:Y:S01]  /*00b0*/  LDCU.64 UR10, c[0x0][0x358] ;  /* 0x00006b00ff0a77ac */ /* 0x000e620008000a00 */
[----:B0-----:R-:W-:-:S04]  /*00c0*/  UIMAD UR5, UR5, UR4, URZ ;  /* 0x00000004050572a4 */ /* 0x001fc8000f8e02ff */
[----:B------:R-:W-:-:S09]  /*00d0*/  UISETP.GE.AND UP0, UPT, UR5, 0x1, UPT ;  /* 0x000000010500788c */ /* 0x000fd2000bf06270 */
[----:B-1----:R-:W-:Y:S05]  /*00e0*/  BRA.U !UP0, `(.L_x_4) ;  /* 0x0000000508a87547 */ /* 0x002fea000b800000 */
[----:B------:R-:W-:Y:S02]  /*00f0*/  UISETP.GE.U32.AND UP1, UPT, UR5, 0x10, UPT ;  /* 0x000000100500788c */ /* 0x000fe4000bf26070 */
[----:B------:R-:W-:Y:S01]  /*0100*/  IMAD R0, R4, UR5, RZ ;  /* 0x0000000504007c24 */ /* 0x000fe2000f8e02ff */
[----:B------:R-:W-:Y:S01]  /*0110*/  ULOP3.LUT UR8, UR5, 0xf, URZ, 0xc0, !UPT ;  /* 0x0000000f05087892 */ /* 0x000fe2000f8ec0ff */
[----:B------:R-:W-:Y:S01]  /*0120*/  IMAD.MOV.U32 R3, RZ, RZ, RZ ;  /* 0x000000ffff037224 */ /* 0x000fe200078e00ff */
[----:B------:R-:W-:Y:S02]  /*0130*/  UMOV UR4, URZ ;  /* 0x000000ff00047c82 */ /* 0x000fe40008000000 */
[----:B------:R-:W-:Y:S02]  /*0140*/  UISETP.NE.AND UP0, UPT, UR8, URZ, UPT ;  /* 0x000000ff0800728c */ /* 0x000fe4000bf05270 */
[----:B------:R-:W-:Y:S09]  /*0150*/  BRA.U !UP1, `(.L_x_5) ;  /* 0x0000000109b87547 */ /* 0x000ff2000b800000 */
[----:B------:R-:W0:Y:S01]  /*0160*/  LDCU.64 UR6, c[0x0][0x380] ;  /* 0x00007000ff0677ac */ /* 0x000e220008000a00 */
[----:B------:R-:W-:Y:S02]  /*0170*/  HFMA2 R3, -RZ, RZ, 0, 0 ;  /* 0x00000000ff037431 */ /* 0x000fe400000001ff */
[----:B------:R-:W-:Y:S01]  /*0180*/  IMAD.MOV.U32 R2, RZ, RZ, R0 ;  /* 0x000000ffff027224 */ /* 0x000fe200078e0000 */
[----:B------:R-:W-:-:S04]  /*0190*/  ULOP3.LUT UR4, UR5, 0x7ffffff0, URZ, 0xc0, !UPT ;  /* 0x7ffffff005047892 */ /* 0x000fc8000f8ec0ff */
[----:B------:R-:W-:Y:S02]  /*01a0*/  UIADD3 UR9, UPT, UPT, -UR4, URZ, URZ ;  /* 0x000000ff04097290 */ /* 0x000fe4000fffe1ff */
[----:B0-----:R-:W-:-:S04]  /*01b0*/  UIADD3 UR6, UP1, UPT, UR6, 0x20, URZ ;  /* 0x0000002006067890 */ /* 0x001fc8000ff3e0ff */
[----:B------:R-:W-:-:S12]  /*01c0*/  UIADD3.X UR7, UPT, UPT, URZ, UR7, URZ, UP1, !UPT ;  /* 0x00000007ff077290 */ /* 0x000fd80008ffe4ff */
.L_x_6:
[----:B------:R-:W-:Y:S01]  /*01d0*/  MOV R6, UR6 ;  /* 0x0000000600067c02 */ /* 0x000fe20008000f00 */
[----:B------:R-:W-:-:S04]  /*01e0*/  IMAD.U32 R7, RZ, RZ, UR7 ;  /* 0x00000007ff077e24 */ /* 0x000fc8000f8e00ff */
[----:B------:R-:W-:-:S05]  /*01f0*/  IMAD.WIDE R6, R2, 0x4, R6 ;  /* 0x0000000402067825 */ /* 0x000fca00078e0206 */
[----:B------:R-:W2:Y:S04]  /*0200*/  LDG.E R16, desc[UR10][R6.64+-0x20] ;  /* 0xffffe00a06107981 */ /* 0x000ea8000c1e1900 */
[----:B------:R-:W3:Y:S04]  /*0210*/  LDG.E R15, desc[UR10][R6.64+-0x1c] ;  /* 0xffffe40a060f7981 */ /* 0x000ee8000c1e1900 */
[----:B------:R-:W4:Y:S04]  /*0220*/  LDG.E R18, desc[UR10][R6.64+-0x18] ;  /* 0xffffe80a06127981 */ /* 0x000f28000c1e1900 */
[----:B------:R-:W5:Y:S04]  /*0230*/  LDG.E R20, desc[UR10][R6.64+-0x14] ;  /* 0xffffec0a06147981 */ /* 0x000f68000c1e1900 */
        /* <DEDUP_REMOVED lines=11> */
[----:B------:R-:W5:Y:S01]  /*02f0*/  LDG.E R14, desc[UR10][R6.64+0x1c] ;  /* 0x00001c0a060e7981 */ /* 0x000f62000c1e1900 */
[----:B------:R-:W-:Y:S01]  /*0300*/  UIADD3 UR9, UPT, UPT, UR9, 0x10, URZ ;  /* 0x0000001009097890 */ /* 0x000fe2000fffe0ff */
[----:B------:R-:W-:-:S03]  /*0310*/  IADD3 R2, PT, PT, R2, 0x10, RZ ;  /* 0x0000001002027810 */ /* 0x000fc60007ffe0ff */
[----:B------:R-:W-:Y:S01]  /*0320*/  UISETP.NE.AND UP1, UPT, UR9, URZ, UPT ;  /* 0x000000ff0900728c */ /* 0x000fe2000bf25270 */
[----:B--2---:R-:W-:-:S04]  /*0330*/  FADD R16, R16, R3 ;  /* 0x0000000310107221 */ /* 0x004fc80000000000 */
[----:B---3--:R-:W-:-:S04]  /*0340*/  FADD R15, R16, R15 ;  /* 0x0000000f100f7221 */ /* 0x008fc80000000000 */
[----:B----4-:R-:W-:-:S04]  /*0350*/  FADD R15, R15, R18 ;  /* 0x000000120f0f7221 */ /* 0x010fc80000000000 */
[----:B-----5:R-:W-:-:S04]  /*0360*/  FADD R15, R15, R20 ;  /* 0x000000140f0f7221 */ /* 0x020fc80000000000 */
[----:B------:R-:W-:-:S04]  /*0370*/  FADD R15, R15, R22 ;  /* 0x000000160f0f7221 */ /* 0x000fc80000000000 */
        /* <DEDUP_REMOVED lines=10> */
[----:B------:R-:W-:Y:S01]  /*0420*/  FADD R3, R5, R14 ;  /* 0x0000000e05037221 */ /* 0x000fe20000000000 */
[----:B------:R-:W-:Y:S06]  /*0430*/  BRA.U UP1, `(.L_x_6) ;  /* 0xfffffffd01647547 */ /* 0x000fec000b83ffff */
.L_x_5:
[----:B------:R-:W-:Y:S05]  /*0440*/  BRA.U !UP0, `(.L_x_4) ;  /* 0x0000000108d07547 */ /* 0x000fea000b800000 */
[----:B------:R-:W-:Y:S02]  /*0450*/  UISETP.GE.U32.AND UP0, UPT, UR8, 0x8, UPT ;  /* 0x000000080800788c */ /* 0x000fe4000bf06070 */
[----:B------:R-:W-:-:S04]  /*0460*/  ULOP3.LUT UR7, UR5, 0x7, URZ, 0xc0, !UPT ;  /* 0x0000000705077892 */ /* 0x000fc8000f8ec0ff */
[----:B------:R-:W-:-:S03]  /*0470*/  UISETP.NE.AND UP1, UPT, UR7, URZ, UPT ;  /* 0x000000ff0700728c */ /* 0x000fc6000bf25270 */
[----:B------:R-:W-:Y:S08]  /*0480*/  BRA.U !UP0, `(.L_x_7) ;  /* 0x0000000108507547 */ /* 0x000ff0000b800000 */
[----:B------:R-:W0:Y:S01]  /*0490*/  LDC.64 R6, c[0x0][0x380] ;  /* 0x0000e000ff067b82 */ /* 0x000e220000000a00 */
[----:B------:R-:W-:-:S04]  /*04a0*/  VIADD R5, R0, UR4 ;  /* 0x0000000400057c36 */ /* 0x000fc80008000000 */
[----:B0-----:R-:W-:-:S05]  /*04b0*/  IMAD.WIDE R6, R5, 0x4, R6 ;  /* 0x0000000405067825 */ /* 0x001fca00078e0206 */
[----:B------:R-:W2:Y:S04]  /*04c0*/  LDG.E R2, desc[UR10][R6.64] ;  /* 0x0000000a06027981 */ /* 0x000ea8000c1e1900 */
[----:B------:R-:W3:Y:S04]  /*04d0*/  LDG.E R5, desc[UR10][R6.64+0x4] ;  /* 0x0000040a06057981 */ /* 0x000ee8000c1e1900 */
[----:B------:R-:W4:Y:S04]  /*04e0*/  LDG.E R9, desc[UR10][R6.64+0x8] ;  /* 0x0000080a06097981 */ /* 0x000f28000c1e1900 */
[----:B------:R-:W5:Y:S04]  /*04f0*/  LDG.E R11, desc[UR10][R6.64+0xc] ;  /* 0x00000c0a060b7981 */ /* 0x000f68000c1e1900 */
[----:B------:R-:W5:Y:S04]  /*0500*/  LDG.E R13, desc[UR10][R6.64+0x10] ;  /* 0x0000100a060d7981 */ /* 0x000f68000c1e1900 */
[----:B------:R-:W5:Y:S04]  /*0510*/  LDG.E R15, desc[UR10][R6.64+0x14] ;  /* 0x0000140a060f7981 */ /* 0x000f68000c1e1900 */
[----:B------:R-:W5:Y:S04]  /*0520*/  LDG.E R17, desc[UR10][R6.64+0x18] ;  /* 0x0000180a06117981 */ /* 0x000f68000c1e1900 */
[----:B------:R-:W5:Y:S01]  /*0530*/  LDG.E R19, desc[UR10][R6.64+0x1c] ;  /* 0x00001c0a06137981 */ /* 0x000f62000c1e1900 */
[----:B------:R-:W-:Y:S01]  /*0540*/  UIADD3 UR4, UPT, UPT, UR4, 0x8, URZ ;  /* 0x0000000804047890 */ /* 0x000fe2000fffe0ff */
[----:B--2---:R-:W-:-:S04]  /*0550*/  FADD R2, R3, R2 ;  /* 0x0000000203027221 */ /* 0x004fc80000000000 */
[----:B---3--:R-:W-:-:S04]  /*0560*/  FADD R2, R2, R5 ;  /* 0x0000000502027221 */ /* 0x008fc80000000000 */
[----:B----4-:R-:W-:-:S04]  /*0570*/  FADD R2, R2, R9 ;  /* 0x0000000902027221 */ /* 0x010fc80000000000 */
[----:B-----5:R-:W-:-:S04]  /*0580*/  FADD R2, R2, R11 ;  /* 0x0000000b02027221 */ /* 0x020fc80000000000 */
[----:B------:R-:W-:-:S04]  /*0590*/  FADD R2, R2, R13 ;  /* 0x0000000d02027221 */ /* 0x000fc80000000000 */
[----:B------:R-:W-:-:S04]  /*05a0*/  FADD R2, R2, R15 ;  /* 0x0000000f02027221 */ /* 0x000fc80000000000 */
[----:B------:R-:W-:-:S04]  /*05b0*/  FADD R2, R2, R17 ;  /* 0x0000001102027221 */ /* 0x000fc80000000000 */
[----:B------:R-:W-:-:S07]  /*05c0*/  FADD R3, R2, R19 ;  /* 0x0000001302037221 */ /* 0x000fce0000000000 */
.L_x_7:
[----:B------:R-:W-:Y:S05]  /*05d0*/  BRA.U !UP1, `(.L_x_4) ;  /* 0x00000001096c7547 */ /* 0x000fea000b800000 */
[----:B------:R-:W-:Y:S02]  /*05e0*/  UISETP.GE.U32.AND UP0, UPT, UR7, 0x4, UPT ;  /* 0x000000040700788c */ /* 0x000fe4000bf06070 */
[----:B------:R-:W-:-:S04]  /*05f0*/  ULOP3.LUT UR6, UR5, 0x3, URZ, 0xc0, !UPT ;  /* 0x0000000305067892 */ /* 0x000fc8000f8ec0ff */
[----:B------:R-:W-:-:S03]  /*0600*/  UISETP.NE.AND UP1, UPT, UR6, URZ, UPT ;  /* 0x000000ff0600728c */ /* 0x000fc6000bf25270 */
[----:B------:R-:W-:Y:S08]  /*0610*/  BRA.U !UP0, `(.L_x_8) ;  /* 0x0000000108307547 */ /* 0x000ff0000b800000 */
[----:B------:R-:W0:Y:S01]  /*0620*/  LDC.64 R6, c[0x0][0x380] ;  /* 0x0000e000ff067b82 */ /* 0x000e220000000a00 */
[----:B------:R-:W-:-:S05]  /*0630*/  IADD3 R5, PT, PT, R0, UR4, RZ ;  /* 0x0000000400057c10 */ /* 0x000fca000fffe0ff */
[----:B0-----:R-:W-:-:S05]  /*0640*/  IMAD.WIDE R6, R5, 0x4, R6 ;  /* 0x0000000405067825 */ /* 0x001fca00078e0206 */
[----:B------:R-:W2:Y:S04]  /*0650*/  LDG.E R2, desc[UR10][R6.64] ;  /* 0x0000000a06027981 */ /* 0x000ea8000c1e1900 */
[----:B------:R-:W3:Y:S04]  /*0660*/  LDG.E R5, desc[UR10][R6.64+0x4] ;  /* 0x0000040a06057981 */ /* 0x000ee8000c1e1900 */
[----:B------:R-:W4:Y:S04]  /*0670*/  LDG.E R9, desc[UR10][R6.64+0x8] ;  /* 0x0000080a06097981 */ /* 0x000f28000c1e1900 */
[----:B------:R-:W5:Y:S01]  /*0680*/  LDG.E R11, desc[UR10][R6.64+0xc] ;  /* 0x00000c0a060b7981 */ /* 0x000f62000c1e1900 */
[----:B------:R-:W-:Y:S01]  /*0690*/  UIADD3 UR4, UPT, UPT, UR4, 0x4, URZ ;  /* 0x0000000404047890 */ /* 0x000fe2000fffe0ff */
[----:B--2---:R-:W-:-:S04]  /*06a0*/  FADD R2, R3, R2 ;  /* 0x0000000203027221 */ /* 0x004fc80000000000 */
[----:B---3--:R-:W-:-:S04]  /*06b0*/  FADD R2, R2, R5 ;  /* 0x0000000502027221 */ /* 0x008fc80000000000 */
[----:B----4-:R-:W-:-:S04]  /*06c0*/  FADD R2, R2, R9 ;  /* 0x0000000902027221 */ /* 0x010fc80000000000 */
[----:B-----5:R-:W-:-:S07]  /*06d0*/  FADD R3, R2, R11 ;  /* 0x0000000b02037221 */ /* 0x020fce0000000000 */
.L_x_8:
[----:B------:R-:W-:Y:S05]  /*06e0*/  BRA.U !UP1, `(.L_x_4) ;  /* 0x0000000109287547 */ /* 0x000fea000b800000 */
[----:B------:R-:W0:Y:S01]  /*06f0*/  LDC.64 R8, c[0x0][0x380] ;  /* 0x0000e000ff087b82 */ /* 0x000e220000000a00 */
[----:B------:R-:W-:Y:S01]  /*0700*/  VIADD R5, R0, UR4 ;  /* 0x0000000400057c36 */ /* 0x000fe20008000000 */
[----:B------:R-:W-:-:S12]  /*0710*/  UIADD3 UR6, UPT, UPT, -UR6, URZ, URZ ;  /* 0x000000ff06067290 */ /* 0x000fd8000fffe1ff */
.L_x_9:
[----:B0-----:R-:W-:-:S06]  /*0720*/  IMAD.WIDE R6, R5, 0x4, R8 ;  /* 0x0000000405067825 */ /* 0x001fcc00078e0208 */
[----:B------:R-:W2:Y:S01]  /*0730*/  LDG.E R6, desc[UR10][R6.64] ;  /* 0x0000000a06067981 */ /* 0x000ea2000c1e1900 */
[----:B------:R-:W-:Y:S01]  /*0740*/  UIADD3 UR6, UPT, UPT, UR6, 0x1, URZ ;  /* 0x0000000106067890 */ /* 0x000fe2000fffe0ff */
[----:B------:R-:W-:-:S03]  /*0750*/  IADD3 R5, PT, PT, R5, 0x1, RZ ;  /* 0x0000000105057810 */ /* 0x000fc60007ffe0ff */
[----:B------:R-:W-:Y:S01]  /*0760*/  UISETP.NE.AND UP0, UPT, UR6, URZ, UPT ;  /* 0x000000ff0600728c */ /* 0x000fe2000bf05270 */
[----:B--2---:R-:W-:-:S08]  /*0770*/  FADD R3, R6, R3 ;  /* 0x0000000306037221 */ /* 0x004fd00000000000 */
[----:B------:R-:W-:Y:S05]  /*0780*/  BRA.U UP0, `(.L_x_9) ;  /* 0xfffffffd00e47547 */ /* 0x000fea000b83ffff */
.L_x_4:
[----:B------:R-:W-:Y:S01]  /*0790*/  I2FP.F32.S32 R6, UR5 ;  /* 0x0000000500067c45 */ /* 0x000fe20008201400 */
[----:B------:R-:W-:Y:S03]  /*07a0*/  BSSY.RECONVERGENT B0, `(.L_x_10) ;  /* 0x000000c000007945 */ /* 0x000fe60003800200 */
[----:B------:R-:W0:Y:S08]  /*07b0*/  MUFU.RCP R5, R6 ;  /* 0x0000000600057308 */ /* 0x000e300000001000 */
[----:B------:R-:W1:Y:S01]  /*07c0*/  FCHK P0, -R3, R6 ;  /* 0x0000000603007302 */ /* 0x000e620000000100 */
[----:B0-----:R-:W-:-:S04]  /*07d0*/  FFMA R0, -R6, R5, 1 ;  /* 0x3f80000006007423 */ /* 0x001fc80000000105 */
[----:B------:R-:W-:-:S04]  /*07e0*/  FFMA R0, R5, R0, R5 ;  /* 0x0000000005007223 */ /* 0x000fc80000000005 */
[----:B------:R-:W-:-:S04]  /*07f0*/  FFMA R5, R0, -R3, RZ ;  /* 0x8000000300057223 */ /* 0x000fc800000000ff */
[----:B------:R-:W-:-:S04]  /*0800*/  FFMA R2, -R6, R5, -R3 ;  /* 0x0000000506027223 */ /* 0x000fc80000000903 */
[----:B------:R-:W-:Y:S01]  /*0810*/  FFMA R0, R0, R2, R5 ;  /* 0x0000000200007223 */ /* 0x000fe20000000005 */
[----:B-1----:R-:W-:Y:S06]  /*0820*/  @!P0 BRA `(.L_x_11) ;  /* 0x00000000000c8947 */ /* 0x002fec0003800000 */
[----:B------:R-:W-:Y:S01]  /*0830*/  FADD R3, -R3, -RZ ;  /* 0x800000ff03037221 */ /* 0x000fe20000000100 */
[----:B------:R-:W-:-:S07]  /*0840*/  MOV R2, 0x860 ;  /* 0x0000086000027802 */ /* 0x000fce0000000f00 */
[----:B------:R-:W-:Y:S05]  /*0850*/  CALL.REL.NOINC `($__internal_1_$__cuda_sm3x_div_rn_noftz_f32_slowpath) ;  /* 0x0000000400487944 */ /* 0x000fea0003c00000 */
.L_x_11:
[----:B------:R-:W-:Y:S05]  /*0860*/  BSYNC.RECONVERGENT B0 ;  /* 0x0000000000007941 */ /* 0x000fea0003800200 */
.L_x_10:
[----:B------:R-:W-:Y:S01]  /*0870*/  IMAD.MOV.U32 R3, RZ, RZ, 0x3bbb989d ;  /* 0x3bbb989dff037424 */ /* 0x000fe200078e00ff */
[----:B------:R-:W-:Y:S01]  /*0880*/  MOV R5, 0x437c0000 ;  /* 0x437c000000057802 */ /* 0x000fe20000000f00 */
[----:B------:R-:W-:Y:S02]  /*0890*/  BSSY.RECONVERGENT B0, `(.L_x_12) ;  /* 0x0000015000007945 */ /* 0x000fe40003800200 */
[----:B------:R-:W-:-:S04]  /*08a0*/  FFMA.SAT R2, R0, R3, 0.5 ;  /* 0x3f00000000027423 */ /* 0x000fc80000002003 */
[----:B------:R-:W-:-:S04]  /*08b0*/  FFMA.RM R2, R2, R5, 12582913 ;  /* 0x4b40000102027423 */ /* 0x000fc80000004005 */
[C---:B------:R-:W-:Y:S01]  /*08c0*/  FADD R3, R2.reuse, -12583039 ;  /* 0xcb40007f02037421 */ /* 0x040fe20000000000 */
[----:B------:R-:W-:-:S03]  /*08d0*/  IMAD.SHL.U32 R2, R2, 0x800000, RZ ;  /* 0x0080000002027824 */ /* 0x000fc600078e00ff */
[----:B------:R-:W-:-:S04]  /*08e0*/  FFMA R3, R0, 1.4426950216293334961, -R3 ;  /* 0x3fb8aa3b00037823 */ /* 0x000fc80000000803 */
[----:B------:R-:W-:-:S06]  /*08f0*/  FFMA R3, R0, 1.925963033500011079e-08, R3 ;  /* 0x32a5706000037823 */ /* 0x000fcc0000000003 */
[----:B------:R-:W0:Y:S02]  /*0900*/  MUFU.EX2 R3, R3 ;  /* 0x0000000300037308 */ /* 0x000e240000000800 */
[----:B0-----:R-:W-:-:S05]  /*0910*/  FFMA R2, R2, R3, 1 ;  /* 0x3f80000002027423 */ /* 0x001fca0000000003 */
[----:B------:R-:W-:-:S04]  /*0920*/  IADD3 R0, PT, PT, R2, 0x1800000, RZ ;  /* 0x0180000002007810 */ /* 0x000fc80007ffe0ff */
[----:B------:R-:W-:-:S04]  /*0930*/  LOP3.LUT R0, R0, 0x7f800000, RZ, 0xc0, !PT ;  /* 0x7f80000000007812 */ /* 0x000fc800078ec0ff */
[----:B------:R-:W-:-:S13]  /*0940*/  ISETP.GT.U32.AND P0, PT, R0, 0x1ffffff, PT ;  /* 0x01ffffff0000780c */ /* 0x000fda0003f04070 */
[----:B------:R-:W-:Y:S05]  /*0950*/  @P0 BRA `(.L_x_13) ;  /* 0x0000000000100947 */ /* 0x000fea0003800000 */
[----:B------:R-:W-:-:S07]  /*0960*/  MOV R6, 0x980 ;  /* 0x0000098000067802 */ /* 0x000fce0000000f00 */
[----:B------:R-:W-:Y:S05]  /*0970*/  CALL.REL.NOINC `($__internal_0_$__cuda_sm20_rcp_rn_f32_slowpath) ;  /* 0x00000000002c7944 */ /* 0x000fea0003c00000 */
[----:B------:R-:W-:Y:S01]  /*0980*/  IMAD.MOV.U32 R7, RZ, RZ, R3 ;  /* 0x000000ffff077224 */ /* 0x000fe200078e0003 */
[----:B------:R-:W-:Y:S06]  /*0990*/  BRA `(.L_x_14) ;  /* 0x0000000000107947 */ /* 0x000fec0003800000 */
.L_x_13:
[----:B------:R-:W0:Y:S02]  /*09a0*/  MUFU.RCP R7, R2 ;  /* 0x0000000200077308 */ /* 0x000e240000001000 */
[----:B0-----:R-:W-:-:S04]  /*09b0*/  FFMA R0, R2, R7, -1 ;  /* 0xbf80000002007423 */ /* 0x001fc80000000007 */
[----:B------:R-:W-:-:S04]  /*09c0*/  FADD.FTZ R0, -R0, -RZ ;  /* 0x800000ff00007221 */ /* 0x000fc80000010100 */
[----:B------:R-:W-:-:S07]  /*09d0*/  FFMA R7, R7, R0, R7 ;  /* 0x0000000007077223 */ /* 0x000fce0000000007 */
.L_x_14:
[----:B------:R-:W-:Y:S05]  /*09e0*/  BSYNC.RECONVERGENT B0 ;  /* 0x0000000000007941 */ /* 0x000fea0003800200 */
.L_x_12:
[----:B------:R-:W0:Y:S02]  /*09f0*/  LDC.64 R2, c[0x0][0x388] ;  /* 0x0000e200ff027b82 */ /* 0x000e240000000a00 */
[----:B0-----:R-:W-:-:S05]  /*0a00*/  IMAD.WIDE R4, R4, 0x4, R2 ;  /* 0x0000000404047825 */ /* 0x001fca00078e0202 */
[----:B------:R-:W-:Y:S01]  /*0a10*/  STG.E desc[UR10][R4.64], R7 ;  /* 0x0000000704007986 */ /* 0x000fe2000c10190a */
[----:B------:R-:W-:Y:S05]  /*0a20*/  EXIT ;  /* 0x000000000000794d */ /* 0x000fea0003800000 */
        .weak           $__internal_0_$__cuda_sm20_rcp_rn_f32_slowpath
        .type           $__internal_0_$__cuda_sm20_rcp_rn_f32_slowpath,@function
        .size           $__internal_0_$__cuda_sm20_rcp_rn_f32_slowpath,($__internal_1_$__cuda_sm3x_div_rn_noftz_f32_slowpath - $__internal_0_$__cuda_sm20_rcp_rn_f32_slowpath)
$__internal_0_$__cuda_sm20_rcp_rn_f32_slowpath:
[----:B------:R-:W-:Y:S01]  /*0a30*/  SHF.L.U32 R0, R2, 0x1, RZ ;  /* 0x0000000102007819 */ /* 0x000fe200000006ff */
[----:B------:R-:W-:Y:S03]  /*0a40*/  BSSY.RECONVERGENT B1, `(.L_x_15) ;  /* 0x0000031000017945 */ /* 0x000fe60003800200 */
[----:B------:R-:W-:Y:S01]  /*0a50*/  SHF.R.U32.HI R7, RZ, 0x18, R0 ;  /* 0x00000018ff077819 */ /* 0x000fe20000011600 */
[----:B------:R-:W-:-:S03]  /*0a60*/  IMAD.MOV.U32 R0, RZ, RZ, R2 ;  /* 0x000000ffff007224 */ /* 0x000fc600078e0002 */
[----:B------:R-:W-:-:S13]  /*0a70*/  ISETP.NE.U32.AND P0, PT, R7, RZ, PT ;  /* 0x000000ff0700720c */ /* 0x000fda0003f05070 */
[----:B------:R-:W-:Y:S05]  /*0a80*/  @P0 BRA `(.L_x_16) ;  /* 0x0000000000280947 */ /* 0x000fea0003800000 */
[----:B------:R-:W-:-:S04]  /*0a90*/  SHF.L.U32 R2, R0, 0x1, RZ ;  /* 0x0000000100027819 */ /* 0x000fc800000006ff */
[----:B------:R-:W-:-:S13]  /*0aa0*/  ISETP.NE.AND P0, PT, R2, RZ, PT ;  /* 0x000000ff0200720c */ /* 0x000fda0003f05270 */
[----:B------:R-:W-:Y:S01]  /*0ab0*/  @P0 FFMA R5, R0, 1.84467440737095516160e+19, RZ ;  /* 0x5f80000000050823 */ /* 0x000fe200000000ff */
[----:B------:R-:W-:Y:S08]  /*0ac0*/  @!P0 MUFU.RCP R3, R0 ;  /* 0x0000000000038308 */ /* 0x000ff00000001000 */
[----:B------:R-:W0:Y:S02]  /*0ad0*/  @P0 MUFU.RCP R2, R5 ;  /* 0x0000000500020308 */ /* 0x000e240000001000 */
[----:B0-----:R-:W-:-:S04]  /*0ae0*/  @P0 FFMA R7, R5, R2, -1 ;  /* 0xbf80000005070423 */ /* 0x001fc80000000002 */
[----:B------:R-:W-:-:S04]  /*0af0*/  @P0 FADD.FTZ R7, -R7, -RZ ;  /* 0x800000ff07070221 */ /* 0x000fc80000010100 */
[----:B------:R-:W-:-:S04]  /*0b00*/  @P0 FFMA R2, R2, R7, R2 ;  /* 0x0000000702020223 */ /* 0x000fc80000000002 */
[----:B------:R-:W-:Y:S01]  /*0b10*/  @P0 FFMA R3, R2, 1.84467440737095516160e+19, RZ ;  /* 0x5f80000002030823 */ /* 0x000fe200000000ff */
[----:B------:R-:W-:Y:S06]  /*0b20*/  BRA `(.L_x_17) ;  /* 0x0000000000887947 */ /* 0x000fec0003800000 */
.L_x_16:
[----:B------:R-:W-:-:S05]  /*0b30*/  VIADD R9, R7, 0xffffff03 ;  /* 0xffffff0307097836 */ /* 0x000fca0000000000 */
[----:B------:R-:W-:-:S13]  /*0b40*/  ISETP.GT.U32.AND P0, PT, R9, 0x1, PT ;  /* 0x000000010900780c */ /* 0x000fda0003f04070 */
[----:B------:R-:W-:Y:S05]  /*0b50*/  @P0 BRA `(.L_x_18) ;  /* 0x0000000000780947 */ /* 0x000fea0003800000 */
[----:B------:R-:W-:Y:S01]  /*0b60*/  LOP3.LUT R2, R0, 0x7fffff, RZ, 0xc0, !PT ;  /* 0x007fffff00027812 */ /* 0x000fe200078ec0ff */
[----:B------:R-:W-:-:S03]  /*0b70*/  HFMA2 R10, -RZ, RZ, 0, 1.78813934326171875e-07 ;  /* 0x00000003ff0a7431 */ /* 0x000fc600000001ff */
[----:B------:R-:W-:-:S04]  /*0b80*/  LOP3.LUT R2, R2, 0x3f800000, RZ, 0xfc, !PT ;  /* 0x3f80000002027812 */ /* 0x000fc800078efcff */
[----:B------:R-:W0:Y:S01]  /*0b90*/  MUFU.RCP R3, R2 ;  /* 0x0000000200037308 */ /* 0x000e220000001000 */
[----:B------:R-:W-:Y:S01]  /*0ba0*/  SHF.L.U32 R10, R10, R9, RZ ;  /* 0x000000090a0a7219 */ /* 0x000fe200000006ff */
[----:B0-----:R-:W-:-:S04]  /*0bb0*/  FFMA R5, R2, R3, -1 ;  /* 0xbf80000002057423 */ /* 0x001fc80000000003 */
[----:B------:R-:W-:-:S04]  /*0bc0*/  FADD.FTZ R8, -R5, -RZ ;  /* 0x800000ff05087221 */ /* 0x000fc80000010100 */
[CCC-:B------:R-:W-:Y:S01]  /*0bd0*/  FFMA.RM R5, R3.reuse, R8.reuse, R3.reuse ;  /* 0x0000000803057223 */ /* 0x1c0fe20000004003 */
[----:B------:R-:W-:-:S04]  /*0be0*/  FFMA.RP R8, R3, R8, R3 ;  /* 0x0000000803087223 */ /* 0x000fc80000008003 */
[C---:B------:R-:W-:Y:S02]  /*0bf0*/  LOP3.LUT R3, R5.reuse, 0x7fffff, RZ, 0xc0, !PT ;  /* 0x007fffff05037812 */ /* 0x040fe400078ec0ff */
[----:B------:R-:W-:Y:S02]  /*0c00*/  FSETP.NEU.FTZ.AND P0, PT, R5, R8, PT ;  /* 0x000000080500720b */ /* 0x000fe40003f1d000 */
[----:B------:R-:W-:Y:S02]  /*0c10*/  LOP3.LUT R3, R3, 0x800000, RZ, 0xfc, !PT ;  /* 0x0080000003037812 */ /* 0x000fe400078efcff */
[----:B------:R-:W-:Y:S02]  /*0c20*/  SEL R5, RZ, 0xffffffff, !P0 ;  /* 0xffffffffff057807 */ /* 0x000fe40004000000 */
[----:B------:R-:W-:-:S03]  /*0c30*/  LOP3.LUT R10, R10, R3, RZ, 0xc0, !PT ;  /* 0x000000030a0a7212 */ /* 0x000fc600078ec0ff */
[----:B------:R-:W-:Y:S01]  /*0c40*/  IMAD.MOV R2, RZ, RZ, -R5 ;  /* 0x000000ffff027224 */ /* 0x000fe200078e0a05 */
[----:B------:R-:W-:-:S04]  /*0c50*/  SHF.R.U32.HI R10, RZ, R9, R10 ;  /* 0x00000009ff0a7219 */ /* 0x000fc8000001160a */
[----:B------:R-:W-:Y:S02]  /*0c60*/  LOP3.LUT P1, RZ, R2, R9, R3, 0xf8, !PT ;  /* 0x0000000902ff7212 */ /* 0x000fe4000782f803 */
[C---:B------:R-:W-:Y:S02]  /*0c70*/  LOP3.LUT P0, RZ, R10.reuse, 0x1, RZ, 0xc0, !PT ;  /* 0x000000010aff7812 */ /* 0x040fe4000780c0ff */
[----:B------:R-:W-:-:S04]  /*0c80*/  LOP3.LUT P2, RZ, R10, 0x2, RZ, 0xc0, !PT ;  /* 0x000000020aff7812 */ /* 0x000fc8000784c0ff */
[----:B------:R-:W-:Y:S02]  /*0c90*/  PLOP3.LUT P0, PT, P0, P1, P2, 0xe0, 0x0 ;  /* 0x000000000000781c */ /* 0x000fe40000703c20 */
[----:B------:R-:W-:Y:S02]  /*0ca0*/  LOP3.LUT P1, RZ, R0, 0x7fffff, RZ, 0xc0, !PT ;  /* 0x007fffff00ff7812 */ /* 0x000fe4000782c0ff */
[----:B------:R-:W-:-:S04]  /*0cb0*/  SEL R2, RZ, 0x1, !P0 ;  /* 0x00000001ff027807 */ /* 0x000fc80004000000 */
[----:B------:R-:W-:-:S04]  /*0cc0*/  IADD3 R2, PT, PT, -R2, RZ, RZ ;  /* 0x000000ff02027210 */ /* 0x000fc80007ffe1ff */
[----:B------:R-:W-:Y:S01]  /*0cd0*/  ISETP.GE.AND P0, PT, R2, RZ, PT ;  /* 0x000000ff0200720c */ /* 0x000fe20003f06270 */
[----:B------:R-:W-:-:S05]  /*0ce0*/  VIADD R2, R7, 0xffffff04 ;  /* 0xffffff0407027836 */ /* 0x000fca0000000000 */
[----:B------:R-:W-:-:S07]  /*0cf0*/  SHF.R.U32.HI R3, RZ, R2, R3 ;  /* 0x00000002ff037219 */ /* 0x000fce0000011603 */
[----:B------:R-:W-:-:S05]  /*0d00*/  @!P0 IADD3 R3, PT, PT, R3, 0x1, RZ ;  /* 0x0000000103038810 */ /* 0x000fca0007ffe0ff */
[----:B------:R-:W-:-:S05]  /*0d10*/  @!P1 IMAD.SHL.U32 R3, R3, 0x2, RZ ;  /* 0x0000000203039824 */ /* 0x000fca00078e00ff */
[----:B------:R-:W-:Y:S01]  /*0d20*/  LOP3.LUT R3, R3, 0x80000000, R0, 0xf8, !PT ;  /* 0x8000000003037812 */ /* 0x000fe200078ef800 */
[----:B------:R-:W-:Y:S06]  /*0d30*/  BRA `(.L_x_17) ;  /* 0x0000000000047947 */ /* 0x000fec0003800000 */
.L_x_18:
[----:B------:R0:W1:Y:S02]  /*0d40*/  MUFU.RCP R3, R0 ;  /* 0x0000000000037308 */ /* 0x0000640000001000 */
.L_x_17:
[----:B------:R-:W-:Y:S05]  /*0d50*/  BSYNC.RECONVERGENT B1 ;  /* 0x0000000000017941 */ /* 0x000fea0003800200 */
.L_x_15:
[----:B------:R-:W-:-:S04]  /*0d60*/  MOV R7, 0x0 ;  /* 0x0000000000077802 */ /* 0x000fc80000000f00 */
[----:B01----:R-:W-:Y:S05]  /*0d70*/  RET.REL.NODEC R6 `(_Z31simple_channel_attention_kernelPKfPfiiii) ;  /* 0xfffffff006a07950 */ /* 0x003fea0003c3ffff */
        .weak           $__internal_1_$__cuda_sm3x_div_rn_noftz_f32_slowpath
        .type           $__internal_1_$__cuda_sm3x_div_rn_noftz_f32_slowpath,@function
        .size           $__internal_1_$__cuda_sm3x_div_rn_noftz_f32_slowpath,(.L_x_32 - $__internal_1_$__cuda_sm3x_div_rn_noftz_f32_slowpath)
$__internal_1_$__cuda_sm3x_div_rn_noftz_f32_slowpath:
[----:B------:R-:W-:Y:S01]  /*0d80*/  SHF.R.U32.HI R5, RZ, 0x17, R6 ;  /* 0x00000017ff057819 */ /* 0x000fe20000011606 */
[----:B------:R-:W-:Y:S01]  /*0d90*/  BSSY.RECONVERGENT B1, `(.L_x_19) ;  /* 0x0000063000017945 */ /* 0x000fe20003800200 */
[----:B------:R-:W-:Y:S02]  /*0da0*/  SHF.R.U32.HI R0, RZ, 0x17, R3 ;  /* 0x00000017ff007819 */ /* 0x000fe40000011603 */
[----:B------:R-:W-:Y:S02]  /*0db0*/  LOP3.LUT R5, R5, 0xff, RZ, 0xc0, !PT ;  /* 0x000000ff05057812 */ /* 0x000fe400078ec0ff */
[----:B------:R-:W-:-:S03]  /*0dc0*/  LOP3.LUT R10, R0, 0xff, RZ, 0xc0, !PT ;  /* 0x000000ff000a7812 */ /* 0x000fc600078ec0ff */
[----:B------:R-:W-:Y:S01]  /*0dd0*/  VIADD R8, R5, 0xffffffff ;  /* 0xffffffff05087836 */ /* 0x000fe20000000000 */
[----:B------:R-:W-:-:S04]  /*0de0*/  IADD3 R9, PT, PT, R10, -0x1, RZ ;  /* 0xffffffff0a097810 */ /* 0x000fc80007ffe0ff */
[----:B------:R-:W-:-:S04]  /*0df0*/  ISETP.GT.U32.AND P0, PT, R8, 0xfd, PT ;  /* 0x000000fd0800780c */ /* 0x000fc80003f04070 */
[----:B------:R-:W-:-:S13]  /*0e00*/  ISETP.GT.U32.OR P0, PT, R9, 0xfd, P0 ;  /* 0x000000fd0900780c */ /* 0x000fda0000704470 */
[----:B------:R-:W-:Y:S01]  /*0e10*/  @!P0 IMAD.MOV.U32 R7, RZ, RZ, RZ ;  /* 0x000000ffff078224 */ /* 0x000fe200078e00ff */
[----:B------:R-:W-:Y:S06]  /*0e20*/  @!P0 BRA `(.L_x_20) ;  /* 0x0000000000608947 */ /* 0x000fec0003800000 */
[----:B------:R-:W-:Y:S02]  /*0e30*/  FSETP.GTU.FTZ.AND P0, PT, |R3|, +INF , PT ;  /* 0x7f8000000300780b */ /* 0x000fe40003f1c200 */
[----:B------:R-:W-:Y:S02]  /*0e40*/  FSETP.GTU.FTZ.AND P1, PT, |R6|, +INF , PT ;  /* 0x7f8000000600780b */ /* 0x000fe40003f3c200 */
[----:B------:R-:W-:Y:S02]  /*0e50*/  MOV R0, R6 ;  /* 0x0000000600007202 */ /* 0x000fe40000000f00 */
[----:B------:R-:W-:-:S13]  /*0e60*/  PLOP3.LUT P0, PT, P0, P1, PT, 0xf8, 0x8f ;  /* 0x00000000008f781c */ /* 0x000fda0000703f70 */
[----:B------:R-:W-:Y:S05]  /*0e70*/  @P0 BRA `(.L_x_21) ;  /* 0x00000004004c0947 */ /* 0x000fea0003800000 */
[----:B------:R-:W-:-:S13]  /*0e80*/  LOP3.LUT P0, RZ, R6, 0x7fffffff, R3, 0xc8, !PT ;  /* 0x7fffffff06ff7812 */ /* 0x000fda000780c803 */
[----:B------:R-:W-:Y:S05]  /*0e90*/  @!P0 BRA `(.L_x_22) ;  /* 0x00000004003c8947 */ /* 0x000fea0003800000 */
[C---:B------:R-:W-:Y:S02]  /*0ea0*/  FSETP.NEU.FTZ.AND P2, PT, |R3|.reuse, +INF , PT ;  /* 0x7f8000000300780b */ /* 0x040fe40003f5d200 */
[----:B------:R-:W-:Y:S02]  /*0eb0*/  FSETP.NEU.FTZ.AND P1, PT, |R0|, +INF , PT ;  /* 0x7f8000000000780b */ /* 0x000fe40003f3d200 */
[----:B------:R-:W-:-:S11]  /*0ec0*/  FSETP.NEU.FTZ.AND P0, PT, |R3|, +INF , PT ;  /* 0x7f8000000300780b */ /* 0x000fd60003f1d200 */
[----:B------:R-:W-:Y:S05]  /*0ed0*/  @!P1 BRA !P2, `(.L_x_22) ;  /* 0x00000004002c9947 */ /* 0x000fea0005000000 */
[----:B------:R-:W-:-:S04]  /*0ee0*/  LOP3.LUT P2, RZ, R3, 0x7fffffff, RZ, 0xc0, !PT ;  /* 0x7fffffff03ff7812 */ /* 0x000fc8000784c0ff */
[----:B------:R-:W-:-:S13]  /*0ef0*/  PLOP3.LUT P1, PT, P1, P2, PT, 0x2f, 0xf2 ;  /* 0x0000000000f2781c */ /* 0x000fda0000f24577 */
[----:B------:R-:W-:Y:S05]  /*0f00*/  @P1 BRA `(.L_x_23) ;  /* 0x0000000400181947 */ /* 0x000fea0003800000 */
[----:B------:R-:W-:-:S04]  /*0f10*/  LOP3.LUT P1, RZ, R6, 0x7fffffff, RZ, 0xc0, !PT ;  /* 0x7fffffff06ff7812 */ /* 0x000fc8000782c0ff */
[----:B------:R-:W-:-:S13]  /*0f20*/  PLOP3.LUT P0, PT, P0, P1, PT, 0x2f, 0xf2 ;  /* 0x0000000000f2781c */ /* 0x000fda0000702577 */
[----:B------:R-:W-:Y:S05]  /*0f30*/  @P0 BRA `(.L_x_24) ;  /* 0x0000000400000947 */ /* 0x000fea0003800000 */
[----:B------:R-:W-:Y:S02]  /*0f40*/  ISETP.GE.AND P0, PT, R9, RZ, PT ;  /* 0x000000ff0900720c */ /* 0x000fe40003f06270 */
[----:B------:R-:W-:-:S11]  /*0f50*/  ISETP.GE.AND P1, PT, R8, RZ, PT ;  /* 0x000000ff0800720c */ /* 0x000fd60003f26270 */
[----:B------:R-:W-:Y:S01]  /*0f60*/  @P0 IMAD.MOV.U32 R7, RZ, RZ, RZ ;  /* 0x000000ffff070224 */ /* 0x000fe200078e00ff */
[----:B------:R-:W-:Y:S01]  /*0f70*/  @!P0 MOV R7, 0xffffffc0 ;  /* 0xffffffc000078802 */ /* 0x000fe20000000f00 */
[----:B------:R-:W-:Y:S01]  /*0f80*/  @!P0 FFMA R3, R3, 1.84467440737095516160e+19, RZ ;  /* 0x5f80000003038823 */ /* 0x000fe200000000ff */
[----:B------:R-:W-:-:S03]  /*0f90*/  @!P1 FFMA R6, R0, 1.84467440737095516160e+19, RZ ;  /* 0x5f80000000069823 */ /* 0x000fc600000000ff */
[----:B------:R-:W-:-:S07]  /*0fa0*/  @!P1 VIADD R7, R7, 0x40 ;  /* 0x0000004007079836 */ /* 0x000fce0000000000 */
.L_x_20:
[----:B------:R-:W-:Y:S01]  /*0fb0*/  LEA R9, R5, 0xc0800000, 0x17 ;  /* 0xc080000005097811 */ /* 0x000fe200078eb8ff */
[----:B------:R-:W-:Y:S03]  /*0fc0*/  BSSY.RECONVERGENT B2, `(.L_x_25) ;  /* 0x0000036000027945 */ /* 0x000fe60003800200 */
[----:B------:R-:W-:Y:S01]  /*0fd0*/  IADD3 R9, PT, PT, -R9, R6, RZ ;  /* 0x0000000609097210 */ /* 0x000fe20007ffe1ff */
[----:B------:R-:W-:-:S03]  /*0fe0*/  VIADD R6, R10, 0xffffff81 ;  /* 0xffffff810a067836 */ /* 0x000fc60000000000 */
[----:B------:R-:W0:Y:S01]  /*0ff0*/  MUFU.RCP R8, R9 ;  /* 0x0000000900087308 */ /* 0x000e220000001000 */
[----:B------:R-:W-:Y:S01]  /*1000*/  FADD.FTZ R11, -R9, -RZ ;  /* 0x800000ff090b7221 */ /* 0x000fe20000010100 */
[C---:B------:R-:W-:Y:S01]  /*1010*/  IMAD R0, R6.reuse, -0x800000, R3 ;  /* 0xff80000006007824 */ /* 0x040fe200078e0203 */
[----:B------:R-:W-:-:S04]  /*1020*/  IADD3 R6, PT, PT, R6, 0x7f, -R5 ;  /* 0x0000007f06067810 */ /* 0x000fc80007ffe805 */
[----:B------:R-:W-:Y:S01]  /*1030*/  IADD3 R6, PT, PT, R6, R7, RZ ;  /* 0x0000000706067210 */ /* 0x000fe20007ffe0ff */
[----:B0-----:R-:W-:-:S04]  /*1040*/  FFMA R13, R8, R11, 1 ;  /* 0x3f800000080d7423 */ /* 0x001fc8000000000b */
[----:B------:R-:W-:-:S04]  /*1050*/  FFMA R10, R8, R13, R8 ;  /* 0x0000000d080a7223 */ /* 0x000fc80000000008 */
[----:B------:R-:W-:-:S04]  /*1060*/  FFMA R3, R0, R10, RZ ;  /* 0x0000000a00037223 */ /* 0x000fc800000000ff */
[----:B------:R-:W-:-:S04]  /*1070*/  FFMA R8, R11, R3, R0 ;  /* 0x000000030b087223 */ /* 0x000fc80000000000 */
[----:B------:R-:W-:-:S04]  /*1080*/  FFMA R13, R10, R8, R3 ;  /* 0x000000080a0d7223 */ /* 0x000fc80000000003 */
[----:B------:R-:W-:-:S04]  /*1090*/  FFMA R8, R11, R13, R0 ;  /* 0x0000000d0b087223 */ /* 0x000fc80000000000 */
[----:B------:R-:W-:-:S05]  /*10a0*/  FFMA R0, R10, R8, R13 ;  /* 0x000000080a007223 */ /* 0x000fca000000000d */
[----:B------:R-:W-:-:S04]  /*10b0*/  SHF.R.U32.HI R3, RZ, 0x17, R0 ;  /* 0x00000017ff037819 */ /* 0x000fc80000011600 */
[----:B------:R-:W-:-:S05]  /*10c0*/  LOP3.LUT R3, R3, 0xff, RZ, 0xc0, !PT ;  /* 0x000000ff03037812 */ /* 0x000fca00078ec0ff */
[----:B------:R-:W-:-:S05]  /*10d0*/  IMAD.IADD R7, R3, 0x1, R6 ;  /* 0x0000000103077824 */ /* 0x000fca00078e0206 */
[----:B------:R-:W-:-:S04]  /*10e0*/  IADD3 R3, PT, PT, R7, -0x1, RZ ;  /* 0xffffffff07037810 */ /* 0x000fc80007ffe0ff */
[----:B------:R-:W-:-:S13]  /*10f0*/  ISETP.GE.U32.AND P0, PT, R3, 0xfe, PT ;  /* 0x000000fe0300780c */ /* 0x000fda0003f06070 */
[----:B------:R-:W-:Y:S05]  /*1100*/  @!P0 BRA `(.L_x_26) ;  /* 0x0000000000808947 */ /* 0x000fea0003800000 */
[----:B------:R-:W-:-:S13]  /*1110*/  ISETP.GT.AND P0, PT, R7, 0xfe, PT ;  /* 0x000000fe0700780c */ /* 0x000fda0003f04270 */
[----:B------:R-:W-:Y:S05]  /*1120*/  @P0 BRA `(.L_x_27) ;  /* 0x00000000006c0947 */ /* 0x000fea0003800000 */
[----:B------:R-:W-:-:S13]  /*1130*/  ISETP.GE.AND P0, PT, R7, 0x1, PT ;  /* 0x000000010700780c */ /* 0x000fda0003f06270 */
[----:B------:R-:W-:Y:S05]  /*1140*/  @P0 BRA `(.L_x_28) ;  /* 0x0000000000740947 */ /* 0x000fea0003800000 */
[----:B------:R-:W-:Y:S02]  /*1150*/  ISETP.GE.AND P0, PT, R7, -0x18, PT ;  /* 0xffffffe80700780c */ /* 0x000fe40003f06270 */
[----:B------:R-:W-:-:S11]  /*1160*/  LOP3.LUT R0, R0, 0x80000000, RZ, 0xc0, !PT ;  /* 0x8000000000007812 */ /* 0x000fd600078ec0ff */
[----:B------:R-:W-:Y:S05]  /*1170*/  @!P0 BRA `(.L_x_28) ;  /* 0x0000000000688947 */ /* 0x000fea0003800000 */
[CCC-:B------:R-:W-:Y:S01]  /*1180*/  FFMA.RZ R3, R10.reuse, R8.reuse, R13.reuse ;  /* 0x000000080a037223 */ /* 0x1c0fe2000000c00d */
[CCC-:B------:R-:W-:Y:S01]  /*1190*/  FFMA.RM R6, R10.reuse, R8.reuse, R13.reuse ;  /* 0x000000080a067223 */ /* 0x1c0fe2000000400d */
[C---:B------:R-:W-:Y:S02]  /*11a0*/  ISETP.NE.AND P2, PT, R7.reuse, RZ, PT ;  /* 0x000000ff0700720c */ /* 0x040fe40003f45270 */
[----:B------:R-:W-:Y:S02]  /*11b0*/  ISETP.NE.AND P1, PT, R7, RZ, PT ;  /* 0x000000ff0700720c */ /* 0x000fe40003f25270 */
[----:B------:R-:W-:Y:S01]  /*11c0*/  LOP3.LUT R5, R3, 0x7fffff, RZ, 0xc0, !PT ;  /* 0x007fffff03057812 */ /* 0x000fe200078ec0ff */
[----:B------:R-:W-:Y:S01]  /*11d0*/  FFMA.RP R3, R10, R8, R13 ;  /* 0x000000080a037223 */ /* 0x000fe2000000800d */
[C---:B------:R-:W-:Y:S01]  /*11e0*/  VIADD R8, R7.reuse, 0x20 ;  /* 0x0000002007087836 */ /* 0x040fe20000000000 */
[----:B------:R-:W-:Y:S02]  /*11f0*/  IADD3 R7, PT, PT, -R7, RZ, RZ ;  /* 0x000000ff07077210 */ /* 0x000fe40007ffe1ff */
[----:B------:R-:W-:-:S02]  /*1200*/  LOP3.LUT R5, R5, 0x800000, RZ, 0xfc, !PT ;  /* 0x0080000005057812 */ /* 0x000fc400078efcff */
[----:B------:R-:W-:Y:S02]  /*1210*/  FSETP.NEU.FTZ.AND P0, PT, R3, R6, PT ;  /* 0x000000060300720b */ /* 0x000fe40003f1d000 */
[----:B------:R-:W-:Y:S02]  /*1220*/  SHF.L.U32 R8, R5, R8, RZ ;  /* 0x0000000805087219 */ /* 0x000fe400000006ff */
[----:B------:R-:W-:Y:S02]  /*1230*/  SEL R6, R7, RZ, P2 ;  /* 0x000000ff07067207 */ /* 0x000fe40001000000 */
[----:B------:R-:W-:Y:S02]  /*1240*/  ISETP.NE.AND P1, PT, R8, RZ, P1 ;  /* 0x000000ff0800720c */ /* 0x000fe40000f25270 */
[----:B------:R-:W-:Y:S02]  /*1250*/  SHF.R.U32.HI R6, RZ, R6, R5 ;  /* 0x00000006ff067219 */ /* 0x000fe40000011605 */
[----:B------:R-:W-:-:S02]  /*1260*/  PLOP3.LUT P0, PT, P0, P1, PT, 0xf8, 0x8f ;  /* 0x00000000008f781c */ /* 0x000fc40000703f70 */
[----:B------:R-:W-:Y:S02]  /*1270*/  SHF.R.U32.HI R8, RZ, 0x1, R6 ;  /* 0x00000001ff087819 */ /* 0x000fe40000011606 */
[----:B------:R-:W-:-:S04]  /*1280*/  SEL R3, RZ, 0x1, !P0 ;  /* 0x00000001ff037807 */ /* 0x000fc80004000000 */
[----:B------:R-:W-:-:S04]  /*1290*/  LOP3.LUT R3, R3, 0x1, R8, 0xf8, !PT ;  /* 0x0000000103037812 */ /* 0x000fc800078ef808 */
[----:B------:R-:W-:-:S05]  /*12a0*/  LOP3.LUT R3, R3, R6, RZ, 0xc0, !PT ;  /* 0x0000000603037212 */ /* 0x000fca00078ec0ff */
[----:B------:R-:W-:-:S05]  /*12b0*/  IMAD.IADD R3, R8, 0x1, R3 ;  /* 0x0000000108037824 */ /* 0x000fca00078e0203 */
[----:B------:R-:W-:Y:S01]  /*12c0*/  LOP3.LUT R0, R3, R0, RZ, 0xfc, !PT ;  /* 0x0000000003007212 */ /* 0x000fe200078efcff */
[----:B------:R-:W-:Y:S06]  /*12d0*/  BRA `(.L_x_28) ;  /* 0x0000000000107947 */ /* 0x000fec0003800000 */
.L_x_27:
[----:B------:R-:W-:-:S04]  /*12e0*/  LOP3.LUT R0, R0, 0x80000000, RZ, 0xc0, !PT ;  /* 0x8000000000007812 */ /* 0x000fc800078ec0ff */
[----:B------:R-:W-:Y:S01]  /*12f0*/  LOP3.LUT R0, R0, 0x7f800000, RZ, 0xfc, !PT ;  /* 0x7f80000000007812 */ /* 0x000fe200078efcff */
[----:B------:R-:W-:Y:S06]  /*1300*/  BRA `(.L_x_28) ;  /* 0x0000000000047947 */ /* 0x000fec0003800000 */
.L_x_26:
[----:B------:R-:W-:-:S07]  /*1310*/  LEA R0, R6, R0, 0x17 ;  /* 0x0000000006007211 */ /* 0x000fce00078eb8ff */
.L_x_28:
[----:B------:R-:W-:Y:S05]  /*1320*/  BSYNC.RECONVERGENT B2 ;  /* 0x0000000000027941 */ /* 0x000fea0003800200 */
.L_x_25:
[----:B------:R-:W-:Y:S05]  /*1330*/  BRA `(.L_x_29) ;  /* 0x0000000000207947 */ /* 0x000fea0003800000 */
.L_x_24:
[----:B------:R-:W-:-:S04]  /*1340*/  LOP3.LUT R0, R6, 0x80000000, R3, 0x48, !PT ;  /* 0x8000000006007812 */ /* 0x000fc800078e4803 */
[----:B------:R-:W-:Y:S01]  /*1350*/  LOP3.LUT R0, R0, 0x7f800000, RZ, 0xfc, !PT ;  /* 0x7f80000000007812 */ /* 0x000fe200078efcff */
[----:B------:R-:W-:Y:S06]  /*1360*/  BRA `(.L_x_29) ;  /* 0x0000000000147947 */ /* 0x000fec0003800000 */
.L_x_23:
[----:B------:R-:W-:Y:S01]  /*1370*/  LOP3.LUT R0, R6, 0x80000000, R3, 0x48, !PT ;  /* 0x8000000006007812 */ /* 0x000fe200078e4803 */
[----:B------:R-:W-:Y:S06]  /*1380*/  BRA `(.L_x_29) ;  /* 0x00000000000c7947 */ /* 0x000fec0003800000 */
.L_x_22:
[----:B------:R-:W0:Y:S01]  /*1390*/  MUFU.RSQ R0, -QNAN ;  /* 0xffc0000000007908 */ /* 0x000e220000001400 */
[----:B------:R-:W-:Y:S05]  /*13a0*/  BRA `(.L_x_29) ;  /* 0x0000000000047947 */ /* 0x000fea0003800000 */
.L_x_21:
[----:B------:R-:W-:-:S07]  /*13b0*/  FADD.FTZ R0, R3, R0 ;  /* 0x0000000003007221 */ /* 0x000fce0000010000 */
.L_x_29:
[----:B------:R-:W-:Y:S05]  /*13c0*/  BSYNC.RECONVERGENT B1 ;  /* 0x0000000000017941 */ /* 0x000fea0003800200 */
.L_x_19:
[----:B------:R-:W-:-:S04]  /*13d0*/  HFMA2 R3, -RZ, RZ, 0, 0 ;  /* 0x00000000ff037431 */ /* 0x000fc800000001ff */
[----:B0-----:R-:W-:Y:S05]  /*13e0*/  RET.REL.NODEC R2 `(_Z31simple_channel_attention_kernelPKfPfiiii) ;  /* 0xffffffec02047950 */ /* 0x001fea0003c3ffff */
.L_x_30:
        /* <DEDUP_REMOVED lines=9> */
.L_x_32:


//--------------------- .nv.shared.reserved.0     --------------------------
	.section	.nv.shared.reserved.0,"aw",@nobits
	.weak		__nv_reservedSMEM_offset_0_alias
	.size		__nv_reservedSMEM_offset_0_alias, 0, 64
	.other		__nv_reservedSMEM_offset_0_alias,@"STO_CUDA_RESERVED_SHARED STV_DEFAULT"
__nv_reservedSMEM_offset_0_alias:
	.zero		0
	.zero		64


//--------------------- .nv.constant0._Z19residual_add_kernelPKfS0_Pfi --------------------------
	.section	.nv.constant0._Z19residual_add_kernelPKfS0_Pfi,"a",@progbits
	.sectionflags	@""
	.align	4
.nv.constant0._Z19residual_add_kernelPKfS0_Pfi:
	.zero		924


//--------------------- .nv.constant0._Z18relu_kernel_simplePfi --------------------------
	.section	.nv.constant0._Z18relu_kernel_simplePfi,"a",@progbits
	.sectionflags	@""
	.align	4
.nv.constant0._Z18relu_kernel_simplePfi:
	.zero		908


//--------------------- .nv.constant0._Z14conv3x3_kernelPKfPfiiii --------------------------
	.section	.nv.constant0._Z14conv3x3_kernelPKfPfiiii,"a",@progbits
	.sectionflags	@""
	.align	4
.nv.constant0._Z14conv3x3_kernelPKfPfiiii:
	.zero		928


//--------------------- .nv.constant0._Z22apply_attention_kernelPKfS0_Pfiiii --------------------------
	.section	.nv.constant0._Z22apply_attention_kernelPKfS0_Pfiiii,"a",@progbits
	.sectionflags	@""
	.align	4
.nv.constant0._Z22apply_attention_kernelPKfS0_Pfiiii:
	.zero		936


//--------------------- .nv.constant0._Z31simple_channel_attention_kernelPKfPfiiii --------------------------
	.section	.nv.constant0._Z31simple_channel_attention_kernelPKfPfiiii,"a",@progbits
	.sectionflags	@""
	.align	4
.nv.constant0._Z31simple_channel_attention_kernelPKfPfiiii:
	.zero		928


//--------------------- SYMBOLS --------------------------

	.type		.nv.reservedSmem.offset0,@object
	.size		.nv.reservedSmem.offset0,0x4
